// auto-generated by cutlass_sweep.gemm — config: {"arch": "sm_100", "cluster_m": 1, "cluster_n": 1, "dtype": "fp16", "dtype_b": "fp16", "layout": "tn", "stages": 0, "tile_k": 128, "tile_m": 128, "tile_n": 64}
#include "cutlass/cutlass.h"
#include "cutlass/gemm/collective/collective_builder.hpp"
#include "cutlass/gemm/device/gemm_universal_adapter.h"
#include "cutlass/gemm/kernel/gemm_universal.hpp"
#include "cutlass/epilogue/collective/collective_builder.hpp"

using ElemA = cutlass::half_t;
using ElemB = cutlass::half_t;
using ElemCD = cutlass::half_t;
using Acc  = float;
using TileShape    = cute::Shape<cute::_128, cute::_64, cute::_128>;
using ClusterShape = cute::Shape<cute::_1, cute::_1, cute::_1>;

using CollectiveEpilogue = typename cutlass::epilogue::collective::CollectiveBuilder<
    cutlass::arch::Sm100, cutlass::arch::OpClassTensorOp,
    TileShape, ClusterShape,
    cutlass::epilogue::collective::EpilogueTileAuto,
    Acc, Acc,
    ElemCD, cutlass::layout::RowMajor, 128 / cutlass::sizeof_bits<ElemCD>::value,
    ElemCD, cutlass::layout::RowMajor, 128 / cutlass::sizeof_bits<ElemCD>::value,
    cutlass::epilogue::collective::EpilogueScheduleAuto
  >::CollectiveOp;

using CollectiveMainloop = typename cutlass::gemm::collective::CollectiveBuilder<
    cutlass::arch::Sm100, cutlass::arch::OpClassTensorOp,
    ElemA, cutlass::layout::ColumnMajor, 128 / cutlass::sizeof_bits<ElemA>::value,
    ElemB, cutlass::layout::RowMajor, 128 / cutlass::sizeof_bits<ElemB>::value,
    Acc,
    TileShape, ClusterShape,
    cutlass::gemm::collective::StageCountAutoCarveout<static_cast<int>(sizeof(typename CollectiveEpilogue::SharedStorage))>,
    cutlass::gemm::collective::KernelScheduleAuto
  >::CollectiveOp;

using GemmKernel = cutlass::gemm::kernel::GemmUniversal<
    cute::Shape<int,int,int,int>,
    CollectiveMainloop,
    CollectiveEpilogue
>;
using Gemm = cutlass::gemm::device::GemmUniversalAdapter<GemmKernel>;

// Force the device kernel symbol into the cubin without needing a host main.
auto* _anchor = &cutlass::device_kernel<GemmKernel>;


// ===== COMPILED SASS (sm_100a) =====

	.target	sm_100a

	.elftype	@"ET_EXEC"


//--------------------- .note.nv.tkinfo           --------------------------
	.section	.note.nv.tkinfo,"",@"SHT_NOTE"
	.sectionflags	@"SHF_NOTE_NV_TKINFO"
	.tkinfo
        /*0018*/ 	.word	0x00000002
        /*0030*/ 	.string	""
        /*0030*/ 	.string	"ptxas"
        /*0030*/ 	.string	"Cuda compilation tools, release 13.0, V13.0.88"
        /*0030*/ 	.string	"Build cuda_13.0.r13.0/compiler.36424714_0"
        /*0030*/ 	.string	"-arch sm_100a -m 64 "



//--------------------- .note.nv.cuinfo           --------------------------
	.section	.note.nv.cuinfo,"",@"SHT_NOTE"
	.sectionflags	@"SHF_NOTE_NV_CUINFO"
        /*0018*/ 	.short	0x0002
        /*001a*/ 	.short	0x0064
        /*001c*/ 	.short	0x0082
	.zero		2


//--------------------- .nv.info                  --------------------------
	.section	.nv.info,"",@"SHT_CUDA_INFO"
	.align	4


	//----- nvinfo : EIATTR_REGCOUNT
	.align		4
        /*0000*/ 	.byte	0x04, 0x2f
        /*0002*/ 	.short	(.L_19 - .L_18)
	.align		4
.L_18:
        /*0004*/ 	.word	index@(_ZN7cutlass13device_kernelINS_4gemm6kernel13GemmUniversalIN4cute5tupleIJiiiiEEENS1_10collective13CollectiveMmaINS1_35MainloopSm100TmaUmmaWarpSpecializedILi4ELi2ELi4ENS5_IJNS4_1CILi1EEESB_SB_EEEEENS5_IJNSA_ILi128EEENSA_ILi64EEESE_EEENS_6half_tENS5_IJSB_llEEESH_SI_NS4_8TiledMMAINS4_8MMA_AtomIJNS4_20SM100_MMA_F16BF16_SSISH_SH_fLi128ELi64ELNS4_4UMMA5MajorE1ELSN_1ELNSM_7ScaleInE0ELSO_0EEEEEENS4_6LayoutISC_NS5_IJNSA_ILi0EEESS_SS_EEEEENS5_IJNS4_10UnderscoreESV_SV_EEEEENS4_13SM90_TMA_LOADENS4_14ComposedLayoutINS4_7SwizzleILi3ELi4ELi3EEENS4_18smem_ptr_flag_bitsILi16EEENSR_INS5_IJSF_NSA_ILi8EEEEEENS5_IJSB_SF_EEEEEEEvNS4_8identityESY_S18_vS19_EENS_8epilogue10collective18CollectiveEpilogueINS1B_23Sm100TmaWarpSpecializedILi3ELi2ELi32ELb1ELb0EEEJSG_NS5_IJNSR_ISE_SB_EENSR_INSA_ILi32EEESB_EEEEESH_NS5_IJlSB_lEEESH_S1K_NS1B_6fusion15FusionCallbacksIS1F_NS1L_17LinearCombinationISH_fSH_fLNS_15FloatRoundStyleE2EEESG_S1J_JEEENS4_5SM1004TMEM4LOAD26SM100_TMEM_LOAD_32dp32b32xESY_NSZ_INS10_ILi2ELi4ELi3EEES13_NSR_INS5_IJS14_S1H_EEENS5_IJS1H_SB_EEEEEEENS4_39AutoVectorizingCopyWithAssumedAlignmentILi128EEENS4_14SM90_TMA_STOREES1Z_S21_S21_EEEvvEEEEvNT_6ParamsE)
        /*0008*/ 	.word	0x0000006f


	//----- nvinfo : EIATTR_FRAME_SIZE
	.align		4
.L_19:
        /*000c*/ 	.byte	0x04, 0x11
        /*000e*/ 	.short	(.L_21 - .L_20)
	.align		4
.L_20:
        /*0010*/ 	.word	index@($__internal_2_$__cuda_sm10x_tcgen05_guardrail_trap_unallocated_columns_being_dealloced)
        /*0014*/ 	.word	0x00000000


	//----- nvinfo : EIATTR_FRAME_SIZE
	.align		4
.L_21:
        /*0018*/ 	.byte	0x04, 0x11
        /*001a*/ 	.short	(.L_23 - .L_22)
	.align		4
.L_22:
        /*001c*/ 	.word	index@($__internal_1_$__cuda_sm10x_tcgen05_guardrail_trap_phase_invalid_during_alloc)
        /*0020*/ 	.word	0x00000000


	//----- nvinfo : EIATTR_FRAME_SIZE
	.align		4
.L_23:
        /*0024*/ 	.byte	0x04, 0x11
        /*0026*/ 	.short	(.L_25 - .L_24)
	.align		4
.L_24:
        /*0028*/ 	.word	index@($__internal_0_$__cuda_sm10x_tcgen05_guardrail_trap_col_being_dealloced_not_returned_by_alloc)
        /*002c*/ 	.word	0x00000000


	//----- nvinfo : EIATTR_FRAME_SIZE
	.align		4
.L_25:
        /*0030*/ 	.byte	0x04, 0x11
        /*0032*/ 	.short	(.L_27 - .L_26)
	.align		4
.L_26:
        /*0034*/ 	.word	index@(_ZN7cutlass13device_kernelINS_4gemm6kernel13GemmUniversalIN4cute5tupleIJiiiiEEENS1_10collective13CollectiveMmaINS1_35MainloopSm100TmaUmmaWarpSpecializedILi4ELi2ELi4ENS5_IJNS4_1CILi1EEESB_SB_EEEEENS5_IJNSA_ILi128EEENSA_ILi64EEESE_EEENS_6half_tENS5_IJSB_llEEESH_SI_NS4_8TiledMMAINS4_8MMA_AtomIJNS4_20SM100_MMA_F16BF16_SSISH_SH_fLi128ELi64ELNS4_4UMMA5MajorE1ELSN_1ELNSM_7ScaleInE0ELSO_0EEEEEENS4_6LayoutISC_NS5_IJNSA_ILi0EEESS_SS_EEEEENS5_IJNS4_10UnderscoreESV_SV_EEEEENS4_13SM90_TMA_LOADENS4_14ComposedLayoutINS4_7SwizzleILi3ELi4ELi3EEENS4_18smem_ptr_flag_bitsILi16EEENSR_INS5_IJSF_NSA_ILi8EEEEEENS5_IJSB_SF_EEEEEEEvNS4_8identityESY_S18_vS19_EENS_8epilogue10collective18CollectiveEpilogueINS1B_23Sm100TmaWarpSpecializedILi3ELi2ELi32ELb1ELb0EEEJSG_NS5_IJNSR_ISE_SB_EENSR_INSA_ILi32EEESB_EEEEESH_NS5_IJlSB_lEEESH_S1K_NS1B_6fusion15FusionCallbacksIS1F_NS1L_17LinearCombinationISH_fSH_fLNS_15FloatRoundStyleE2EEESG_S1J_JEEENS4_5SM1004TMEM4LOAD26SM100_TMEM_LOAD_32dp32b32xESY_NSZ_INS10_ILi2ELi4ELi3EEES13_NSR_INS5_IJS14_S1H_EEENS5_IJS1H_SB_EEEEEEENS4_39AutoVectorizingCopyWithAssumedAlignmentILi128EEENS4_14SM90_TMA_STOREES1Z_S21_S21_EEEvvEEEEvNT_6ParamsE)
        /*0038*/ 	.word	0x00000000


	//----- nvinfo : EIATTR_MIN_STACK_SIZE
	.align		4
.L_27:
        /*003c*/ 	.byte	0x04, 0x12
        /*003e*/ 	.short	(.L_29 - .L_28)
	.align		4
.L_28:
        /*0040*/ 	.word	index@(_ZN7cutlass13device_kernelINS_4gemm6kernel13GemmUniversalIN4cute5tupleIJiiiiEEENS1_10collective13CollectiveMmaINS1_35MainloopSm100TmaUmmaWarpSpecializedILi4ELi2ELi4ENS5_IJNS4_1CILi1EEESB_SB_EEEEENS5_IJNSA_ILi128EEENSA_ILi64EEESE_EEENS_6half_tENS5_IJSB_llEEESH_SI_NS4_8TiledMMAINS4_8MMA_AtomIJNS4_20SM100_MMA_F16BF16_SSISH_SH_fLi128ELi64ELNS4_4UMMA5MajorE1ELSN_1ELNSM_7ScaleInE0ELSO_0EEEEEENS4_6LayoutISC_NS5_IJNSA_ILi0EEESS_SS_EEEEENS5_IJNS4_10UnderscoreESV_SV_EEEEENS4_13SM90_TMA_LOADENS4_14ComposedLayoutINS4_7SwizzleILi3ELi4ELi3EEENS4_18smem_ptr_flag_bitsILi16EEENSR_INS5_IJSF_NSA_ILi8EEEEEENS5_IJSB_SF_EEEEEEEvNS4_8identityESY_S18_vS19_EENS_8epilogue10collective18CollectiveEpilogueINS1B_23Sm100TmaWarpSpecializedILi3ELi2ELi32ELb1ELb0EEEJSG_NS5_IJNSR_ISE_SB_EENSR_INSA_ILi32EEESB_EEEEESH_NS5_IJlSB_lEEESH_S1K_NS1B_6fusion15FusionCallbacksIS1F_NS1L_17LinearCombinationISH_fSH_fLNS_15FloatRoundStyleE2EEESG_S1J_JEEENS4_5SM1004TMEM4LOAD26SM100_TMEM_LOAD_32dp32b32xESY_NSZ_INS10_ILi2ELi4ELi3EEES13_NSR_INS5_IJS14_S1H_EEENS5_IJS1H_SB_EEEEEEENS4_39AutoVectorizingCopyWithAssumedAlignmentILi128EEENS4_14SM90_TMA_STOREES1Z_S21_S21_EEEvvEEEEvNT_6ParamsE)
        /*0044*/ 	.word	0x00000000
.L_29:


//--------------------- .nv.compat                --------------------------
	.section	.nv.compat,"",@"SHT_CUDA_COMPAT_INFO"
	.align	4
        /*0000*/ 	.byte	0x02, 0x09, 0x01, 0x00, 0x02, 0x02, 0x02, 0x00, 0x02, 0x05, 0x05, 0x00, 0x03, 0x07, 0x01, 0x01
        /*0010*/ 	.byte	0x02, 0x03, 0x01, 0x00, 0x02, 0x06, 0x01, 0x00, 0x04, 0x0b, 0x08, 0x00, 0x09, 0x00, 0x00, 0x00
        /*0020*/ 	.byte	0x00, 0x00, 0x00, 0x00


//--------------------- .nv.info._ZN7cutlass13device_kernelINS_4gemm6kernel13GemmUniversalIN4cute5tupleIJiiiiEEENS1_10collective13CollectiveMmaINS1_35MainloopSm100TmaUmmaWarpSpecializedILi4ELi2ELi4ENS5_IJNS4_1CILi1EEESB_SB_EEEEENS5_IJNSA_ILi128EEENSA_ILi64EEESE_EEENS_6half_tENS5_IJSB_llEEESH_SI_NS4_8TiledMMAINS4_8MMA_AtomIJNS4_20SM100_MMA_F16BF16_SSISH_SH_fLi128ELi64ELNS4_4UMMA5MajorE1ELSN_1ELNSM_7ScaleInE0ELSO_0EEEEEENS4_6LayoutISC_NS5_IJNSA_ILi0EEESS_SS_EEEEENS5_IJNS4_10UnderscoreESV_SV_EEEEENS4_13SM90_TMA_LOADENS4_14ComposedLayoutINS4_7SwizzleILi3ELi4ELi3EEENS4_18smem_ptr_flag_bitsILi16EEENSR_INS5_IJSF_NSA_ILi8EEEEEENS5_IJSB_SF_EEEEEEEvNS4_8identityESY_S18_vS19_EENS_8epilogue10collective18CollectiveEpilogueINS1B_23Sm100TmaWarpSpecializedILi3ELi2ELi32ELb1ELb0EEEJSG_NS5_IJNSR_ISE_SB_EENSR_INSA_ILi32EEESB_EEEEESH_NS5_IJlSB_lEEESH_S1K_NS1B_6fusion15FusionCallbacksIS1F_NS1L_17LinearCombinationISH_fSH_fLNS_15FloatRoundStyleE2EEESG_S1J_JEEENS4_5SM1004TMEM4LOAD26SM100_TMEM_LOAD_32dp32b32xESY_NSZ_INS10_ILi2ELi4ELi3EEES13_NSR_INS5_IJS14_S1H_EEENS5_IJS1H_SB_EEEEEEENS4_39AutoVectorizingCopyWithAssumedAlignmentILi128EEENS4_14SM90_TMA_STOREES1Z_S21_S21_EEEvvEEEEvNT_6ParamsE --------------------------
	.section	.nv.info._ZN7cutlass13device_kernelINS_4gemm6kernel13GemmUniversalIN4cute5tupleIJiiiiEEENS1_10collective13CollectiveMmaINS1_35MainloopSm100TmaUmmaWarpSpecializedILi4ELi2ELi4ENS5_IJNS4_1CILi1EEESB_SB_EEEEENS5_IJNSA_ILi128EEENSA_ILi64EEESE_EEENS_6half_tENS5_IJSB_llEEESH_SI_NS4_8TiledMMAINS4_8MMA_AtomIJNS4_20SM100_MMA_F16BF16_SSISH_SH_fLi128ELi64ELNS4_4UMMA5MajorE1ELSN_1ELNSM_7ScaleInE0ELSO_0EEEEEENS4_6LayoutISC_NS5_IJNSA_ILi0EEESS_SS_EEEEENS5_IJNS4_10UnderscoreESV_SV_EEEEENS4_13SM90_TMA_LOADENS4_14ComposedLayoutINS4_7SwizzleILi3ELi4ELi3EEENS4_18smem_ptr_flag_bitsILi16EEENSR_INS5_IJSF_NSA_ILi8EEEEEENS5_IJSB_SF_EEEEEEEvNS4_8identityESY_S18_vS19_EENS_8epilogue10collective18CollectiveEpilogueINS1B_23Sm100TmaWarpSpecializedILi3ELi2ELi32ELb1ELb0EEEJSG_NS5_IJNSR_ISE_SB_EENSR_INSA_ILi32EEESB_EEEEESH_NS5_IJlSB_lEEESH_S1K_NS1B_6fusion15FusionCallbacksIS1F_NS1L_17LinearCombinationISH_fSH_fLNS_15FloatRoundStyleE2EEESG_S1J_JEEENS4_5SM1004TMEM4LOAD26SM100_TMEM_LOAD_32dp32b32xESY_NSZ_INS10_ILi2ELi4ELi3EEES13_NSR_INS5_IJS14_S1H_EEENS5_IJS1H_SB_EEEEEEENS4_39AutoVectorizingCopyWithAssumedAlignmentILi128EEENS4_14SM90_TMA_STOREES1Z_S21_S21_EEEvvEEEEvNT_6ParamsE,"",@"SHT_CUDA_INFO"
	.sectionflags	@""
	.align	4


	//----- nvinfo : EIATTR_CUDA_API_VERSION
	.align		4
        /*0000*/ 	.byte	0x04, 0x37
        /*0002*/ 	.short	(.L_31 - .L_30)
.L_30:
        /*0004*/ 	.word	0x00000082


	//----- nvinfo : EIATTR_KPARAM_INFO
	.align		4
.L_31:
        /*0008*/ 	.byte	0x04, 0x17
        /*000a*/ 	.short	(.L_33 - .L_32)
.L_32:
        /*000c*/ 	.word	0x00000000
        /*0010*/ 	.short	0x0000
        /*0012*/ 	.short	0x0000
        /*0014*/ 	.byte	0x00, 0xf0, 0x01, 0x20


	//----- nvinfo : EIATTR_AT_ENTRY_FRAGMENTS
	.align		4
.L_33:
        /*0018*/ 	.byte	0x04, 0x4f
        /*001a*/ 	.short	(.L_35 - .L_34)


	//   ....[0]....
.L_34:
        /*001c*/ 	.word	0x00000006


	//----- nvinfo : EIATTR_RESERVED_SMEM_USED
	.align		4
.L_35:
        /*0020*/ 	.byte	0x01, 0x41
	.zero		2


	//----- nvinfo : EIATTR_SPARSE_MMA_MASK
	.align		4
        /*0024*/ 	.byte	0x03, 0x50
        /*0026*/ 	.short	0x0000


	//----- nvinfo : EIATTR_TCGEN05_1CTA_USED
	.align		4
        /*0028*/ 	.byte	0x01, 0x51
	.zero		2


	//----- nvinfo : EIATTR_MAXREG_COUNT
	.align		4
        /*002c*/ 	.byte	0x03, 0x1b
        /*002e*/ 	.short	0x00ff


	//----- nvinfo : EIATTR_NUM_BARRIERS
	.align		4
        /*0030*/ 	.byte	0x02, 0x4c
        /*0032*/ 	.byte	0x07
	.zero		1


	//----- nvinfo : EIATTR_EXTERNS
	.align		4
        /*0034*/ 	.byte	0x04, 0x0f
        /*0036*/ 	.short	(.L_37 - .L_36)


	//   ....[0]....
	.align		4
.L_36:
        /*0038*/ 	.word	index@(__assertfail)


	//----- nvinfo : EIATTR_MERCURY_ISA_VERSION
	.align		4
.L_37:
        /*003c*/ 	.byte	0x03, 0x5f
        /*003e*/ 	.short	0x0101


	//----- nvinfo : EIATTR_INT_WARP_WIDE_INSTR_OFFSETS
	.align		4
        /*0040*/ 	.byte	0x04, 0x31
        /*0042*/ 	.short	(.L_39 - .L_38)


	//   ....[0]....
.L_38:
        /*0044*/ 	.word	0x00001e80


	//   ....[1]....
        /*0048*/ 	.word	0x00003a70


	//   ....[2]....
        /*004c*/ 	.word	0x00003aa0


	//   ....[3]....
        /*0050*/ 	.word	0x00003af0


	//   ....[4]....
        /*0054*/ 	.word	0x000043e0


	//   ....[5]....
        /*0058*/ 	.word	0x00004400


	//   ....[6]....
        /*005c*/ 	.word	0x000046d0


	//   ....[7]....
        /*0060*/ 	.word	0x00004800


	//----- nvinfo : EIATTR_COOP_GROUP_MASK_REGIDS
	.align		4
.L_39:
        /*0064*/ 	.byte	0x04, 0x29
        /*0066*/ 	.short	(.L_41 - .L_40)


	//   ....[0]....
.L_40:
        /*0068*/ 	.word	0xffffffff


	//   ....[1]....
        /*006c*/ 	.word	0xffffffff


	//   ....[2]....
        /*0070*/ 	.word	0xffffffff


	//   ....[3]....
        /*0074*/ 	.word	0xffffffff


	//   ....[4]....
        /*0078*/ 	.word	0xffffffff


	//   ....[5]....
        /*007c*/ 	.word	0xffffffff


	//   ....[6]....
        /*0080*/ 	.word	0xffffffff


	//   ....[7]....
        /*0084*/ 	.word	0xffffffff


	//   ....[8]....
        /*0088*/ 	.word	0xffffffff


	//   ....[9]....
        /*008c*/ 	.word	0xffffffff


	//   ....[10]....
        /*0090*/ 	.word	0xffffffff


	//   ....[11]....
        /*0094*/ 	.word	0xffffffff


	//   ....[12]....
        /*0098*/ 	.word	0xffffffff


	//----- nvinfo : EIATTR_COOP_GROUP_INSTR_OFFSETS
	.align		4
.L_41:
        /*009c*/ 	.byte	0x04, 0x28
        /*009e*/ 	.short	(.L_43 - .L_42)


	//   ....[0]....
.L_42:
        /*00a0*/ 	.word	0x00000090


	//   ....[1]....
        /*00a4*/ 	.word	0x000004d0


	//   ....[2]....
        /*00a8*/ 	.word	0x00000640


	//   ....[3]....
        /*00ac*/ 	.word	0x000007c0


	//   ....[4]....
        /*00b0*/ 	.word	0x000008c0


	//   ....[5]....
        /*00b4*/ 	.word	0x00000a30


	//   ....[6]....
        /*00b8*/ 	.word	0x00000bd0


	//   ....[7]....
        /*00bc*/ 	.word	0x00001d60


	//   ....[8]....
        /*00c0*/ 	.word	0x00002b40


	//   ....[9]....
        /*00c4*/ 	.word	0x00002d50


	//   ....[10]....
        /*00c8*/ 	.word	0x00002d80


	//   ....[11]....
        /*00cc*/ 	.word	0x00003960


	//   ....[12]....
        /*00d0*/ 	.word	0x00003b90


	//----- nvinfo : EIATTR_VRC_CTA_INIT_COUNT
	.align		4
.L_43:
        /*00d4*/ 	.byte	0x02, 0x4a
        /*00d6*/ 	.byte	0x80
	.zero		1


	//----- nvinfo : EIATTR_SYSCALL_OFFSETS
	.align		4
        /*00d8*/ 	.byte	0x04, 0x46
        /*00da*/ 	.short	(.L_45 - .L_44)


	//   ....[0]....
.L_44:
        /*00dc*/ 	.word	0x000053b0


	//   ....[1]....
        /*00e0*/ 	.word	0x000054a0


	//   ....[2]....
        /*00e4*/ 	.word	0x00005ce0


	//   ....[3]....
        /*00e8*/ 	.word	0x00006990


	//----- nvinfo : EIATTR_MBARRIER_INSTR_OFFSETS
	.align		4
.L_45:
        /*00ec*/ 	.byte	0x04, 0x39
        /*00ee*/ 	.short	(.L_47 - .L_46)


	//   ....[0]....
.L_46:
        /*00f0*/ 	.word	0x000005b0
        /*00f4*/ 	.word	0x000000ff
        /*00f8*/ 	.word	0x00000000
        /*00fc*/ 	.short	0x0100
        /*00fe*/ 	.byte	0x05
	.zero		1


	//   ....[1]....
        /*0100*/ 	.word	0x000005c0
        /*0104*/ 	.word	0x000000ff
        /*0108*/ 	.word	0x00000020
        /*010c*/ 	.short	0x0100
        /*010e*/ 	.byte	0x05
	.zero		1


	//   ....[2]....
        /*0110*/ 	.word	0x000005d0
        /*0114*/ 	.word	0x000000ff
        /*0118*/ 	.word	0x00000008
        /*011c*/ 	.short	0x0100
        /*011e*/ 	.byte	0x05
	.zero		1


	//   ....[3]....
        /*0120*/ 	.word	0x000005e0
        /*0124*/ 	.word	0x000000ff
        /*0128*/ 	.word	0x00000028
        /*012c*/ 	.short	0x0100
        /*012e*/ 	.byte	0x05
	.zero		1


	//   ....[4]....
        /*0130*/ 	.word	0x000005f0
        /*0134*/ 	.word	0x000000ff
        /*0138*/ 	.word	0x00000010
        /*013c*/ 	.short	0x0100
        /*013e*/ 	.byte	0x05
	.zero		1


	//   ....[5]....
        /*0140*/ 	.word	0x00000600
        /*0144*/ 	.word	0x000000ff
        /*0148*/ 	.word	0x00000030
        /*014c*/ 	.short	0x0100
        /*014e*/ 	.byte	0x05
	.zero		1


	//   ....[6]....
        /*0150*/ 	.word	0x00000610
        /*0154*/ 	.word	0x000000ff
        /*0158*/ 	.word	0x00000018
        /*015c*/ 	.short	0x0100
        /*015e*/ 	.byte	0x05
	.zero		1


	//   ....[7]....
        /*0160*/ 	.word	0x00000620
        /*0164*/ 	.word	0x000000ff
        /*0168*/ 	.word	0x00000038
        /*016c*/ 	.short	0x0100
        /*016e*/ 	.byte	0x05
	.zero		1


	//   ....[8]....
        /*0170*/ 	.word	0x00000750
        /*0174*/ 	.word	0x000000ff
        /*0178*/ 	.word	0x00000040
        /*017c*/ 	.short	0x0100
        /*017e*/ 	.byte	0x07
	.zero		1


	//   ....[9]....
        /*0180*/ 	.word	0x00000760
        /*0184*/ 	.word	0x000000ff
        /*0188*/ 	.word	0x00000058
        /*018c*/ 	.short	0x0100
        /*018e*/ 	.byte	0x07
	.zero		1


	//   ....[10]....
        /*0190*/ 	.word	0x00000770
        /*0194*/ 	.word	0x000000ff
        /*0198*/ 	.word	0x00000048
        /*019c*/ 	.short	0x0100
        /*019e*/ 	.byte	0x07
	.zero		1


	//   ....[11]....
        /*01a0*/ 	.word	0x00000780
        /*01a4*/ 	.word	0x000000ff
        /*01a8*/ 	.word	0x00000060
        /*01ac*/ 	.short	0x0100
        /*01ae*/ 	.byte	0x07
	.zero		1


	//   ....[12]....
        /*01b0*/ 	.word	0x00000790
        /*01b4*/ 	.word	0x000000ff
        /*01b8*/ 	.word	0x00000050
        /*01bc*/ 	.short	0x0100
        /*01be*/ 	.byte	0x07
	.zero		1


	//   ....[13]....
        /*01c0*/ 	.word	0x000007a0
        /*01c4*/ 	.word	0x000000ff
        /*01c8*/ 	.word	0x00000068
        /*01cc*/ 	.short	0x0100
        /*01ce*/ 	.byte	0x07
	.zero		1


	//   ....[14]....
        /*01d0*/ 	.word	0x00000890
        /*01d4*/ 	.word	0x000000ff
        /*01d8*/ 	.word	0x00000070
        /*01dc*/ 	.short	0x0100
        /*01de*/ 	.byte	0x05
	.zero		1


	//   ....[15]....
        /*01e0*/ 	.word	0x000008a0
        /*01e4*/ 	.word	0x000000ff
        /*01e8*/ 	.word	0x00000078
        /*01ec*/ 	.short	0x0100
        /*01ee*/ 	.byte	0x05
	.zero		1


	//   ....[16]....
        /*01f0*/ 	.word	0x000009e0
        /*01f4*/ 	.word	0x000000ff
        /*01f8*/ 	.word	0x00000080
        /*01fc*/ 	.short	0x0100
        /*01fe*/ 	.byte	0x05
	.zero		1


	//   ....[17]....
        /*0200*/ 	.word	0x000009f0
        /*0204*/ 	.word	0x000000ff
        /*0208*/ 	.word	0x00000090
        /*020c*/ 	.short	0x0100
        /*020e*/ 	.byte	0x05
	.zero		1


	//   ....[18]....
        /*0210*/ 	.word	0x00000a00
        /*0214*/ 	.word	0x000000ff
        /*0218*/ 	.word	0x00000088
        /*021c*/ 	.short	0x0100
        /*021e*/ 	.byte	0x05
	.zero		1


	//   ....[19]....
        /*0220*/ 	.word	0x00000a10
        /*0224*/ 	.word	0x000000ff
        /*0228*/ 	.word	0x00000098
        /*022c*/ 	.short	0x0100
        /*022e*/ 	.byte	0x05
	.zero		1


	//   ....[20]....
        /*0230*/ 	.word	0x00000b40
        /*0234*/ 	.word	0x000000ff
        /*0238*/ 	.word	0x000000a0
        /*023c*/ 	.short	0x0100
        /*023e*/ 	.byte	0x07
	.zero		1


	//   ....[21]....
        /*0240*/ 	.word	0x00000b50
        /*0244*/ 	.word	0x000000ff
        /*0248*/ 	.word	0x000000c0
        /*024c*/ 	.short	0x0100
        /*024e*/ 	.byte	0x07
	.zero		1


	//   ....[22]....
        /*0250*/ 	.word	0x00000b60
        /*0254*/ 	.word	0x000000ff
        /*0258*/ 	.word	0x000000a8
        /*025c*/ 	.short	0x0100
        /*025e*/ 	.byte	0x07
	.zero		1


	//   ....[23]....
        /*0260*/ 	.word	0x00000b70
        /*0264*/ 	.word	0x000000ff
        /*0268*/ 	.word	0x000000c8
        /*026c*/ 	.short	0x0100
        /*026e*/ 	.byte	0x07
	.zero		1


	//   ....[24]....
        /*0270*/ 	.word	0x00000b80
        /*0274*/ 	.word	0x000000ff
        /*0278*/ 	.word	0x000000b0
        /*027c*/ 	.short	0x0100
        /*027e*/ 	.byte	0x07
	.zero		1


	//   ....[25]....
        /*0280*/ 	.word	0x00000b90
        /*0284*/ 	.word	0x000000ff
        /*0288*/ 	.word	0x000000d0
        /*028c*/ 	.short	0x0100
        /*028e*/ 	.byte	0x07
	.zero		1


	//   ....[26]....
        /*0290*/ 	.word	0x00000ba0
        /*0294*/ 	.word	0x000000ff
        /*0298*/ 	.word	0x000000b8
        /*029c*/ 	.short	0x0100
        /*029e*/ 	.byte	0x07
	.zero		1


	//   ....[27]....
        /*02a0*/ 	.word	0x00000bb0
        /*02a4*/ 	.word	0x000000ff
        /*02a8*/ 	.word	0x000000d8
        /*02ac*/ 	.short	0x0100
        /*02ae*/ 	.byte	0x07
	.zero		1


	//   ....[28]....
        /*02b0*/ 	.word	0x00000ca0
        /*02b4*/ 	.word	0x000000ff
        /*02b8*/ 	.word	0x000000e0
        /*02bc*/ 	.short	0x0100
        /*02be*/ 	.byte	0x05
	.zero		1


	//   ....[29]....
        /*02c0*/ 	.word	0x00000cb0
        /*02c4*/ 	.word	0x000000ff
        /*02c8*/ 	.word	0x000000f0
        /*02cc*/ 	.short	0x0100
        /*02ce*/ 	.byte	0x05
	.zero		1


	//   ....[30]....
        /*02d0*/ 	.word	0x00000cc0
        /*02d4*/ 	.word	0x000000ff
        /*02d8*/ 	.word	0x000000e8
        /*02dc*/ 	.short	0x0100
        /*02de*/ 	.byte	0x05
	.zero		1


	//   ....[31]....
        /*02e0*/ 	.word	0x00000cd0
        /*02e4*/ 	.word	0x000000ff
        /*02e8*/ 	.word	0x000000f8
        /*02ec*/ 	.short	0x0100
        /*02ee*/ 	.byte	0x05
	.zero		1


	//   ....[32]....
        /*02f0*/ 	.word	0x000015a0
        /*02f4*/ 	.word	0x00000002
        /*02f8*/ 	.word	0x000000f0
        /*02fc*/ 	.short	0x010a
        /*02fe*/ 	.byte	0xff
	.zero		1


	//   ....[33]....
        /*0300*/ 	.word	0x000015d0
        /*0304*/ 	.word	0x00000002
        /*0308*/ 	.word	0x000000e0
        /*030c*/ 	.short	0x0101
        /*030e*/ 	.byte	0xff
	.zero		1


	//   ....[34]....
        /*0310*/ 	.word	0x000016a0
        /*0314*/ 	.word	0x000000ff
        /*0318*/ 	.word	0x00000020
        /*031c*/ 	.short	0x010a
        /*031e*/ 	.byte	0x08
	.zero		1


	//   ....[35]....
        /*0320*/ 	.word	0x00001750
        /*0324*/ 	.word	0x000000ff
        /*0328*/ 	.word	0x00000020
        /*032c*/ 	.short	0x010a
        /*032e*/ 	.byte	0x21
	.zero		1


	//   ....[36]....
        /*0330*/ 	.word	0x000018a0
        /*0334*/ 	.word	0x000000ff
        /*0338*/ 	.word	0x00000020
        /*033c*/ 	.short	0x010a
        /*033e*/ 	.byte	0x08
	.zero		1


	//   ....[37]....
        /*0340*/ 	.word	0x00001a00
        /*0344*/ 	.word	0x000000ff
        /*0348*/ 	.word	0x00000078
        /*034c*/ 	.short	0x0101
        /*034e*/ 	.byte	0x04
	.zero		1


	//   ....[38]....
        /*0350*/ 	.word	0x00001a20
        /*0354*/ 	.word	0x000000ff
        /*0358*/ 	.word	0x00000020
        /*035c*/ 	.short	0x010a
        /*035e*/ 	.byte	0x08
	.zero		1


	//   ....[39]....
        /*0360*/ 	.word	0x00001ab0
        /*0364*/ 	.word	0x000000ff
        /*0368*/ 	.word	0x00000020
        /*036c*/ 	.short	0x010a
        /*036e*/ 	.byte	0x19
	.zero		1


	//   ....[40]....
        /*0370*/ 	.word	0x00001c00
        /*0374*/ 	.word	0x000000ff
        /*0378*/ 	.word	0x00000020
        /*037c*/ 	.short	0x010a
        /*037e*/ 	.byte	0x08
	.zero		1


	//   ....[41]....
        /*0380*/ 	.word	0x00001d90
        /*0384*/ 	.word	0x00000002
        /*0388*/ 	.word	0x00000080
        /*038c*/ 	.short	0x010a
        /*038e*/ 	.byte	0xff
	.zero		1


	//   ....[42]....
        /*0390*/ 	.word	0x00001e50
        /*0394*/ 	.word	0x00000002
        /*0398*/ 	.word	0x00000000
        /*039c*/ 	.short	0x0101
        /*039e*/ 	.byte	0xff
	.zero		1


	//   ....[43]....
        /*03a0*/ 	.word	0x000023b0
        /*03a4*/ 	.word	0x000000ff
        /*03a8*/ 	.word	0x00000000
        /*03ac*/ 	.short	0x010a
        /*03ae*/ 	.byte	0x05
	.zero		1


	//   ....[44]....
        /*03b0*/ 	.word	0x00002440
        /*03b4*/ 	.word	0x000000ff
        /*03b8*/ 	.word	0x00000000
        /*03bc*/ 	.short	0x010a
        /*03be*/ 	.byte	0x05
	.zero		1


	//   ....[45]....
        /*03c0*/ 	.word	0x000024d0
        /*03c4*/ 	.word	0x000000ff
        /*03c8*/ 	.word	0x00000000
        /*03cc*/ 	.short	0x010a
        /*03ce*/ 	.byte	0x05
	.zero		1


	//   ....[46]....
        /*03d0*/ 	.word	0x00002570
        /*03d4*/ 	.word	0x00000000
        /*03d8*/ 	.word	0x00000000
        /*03dc*/ 	.short	0x010a
        /*03de*/ 	.byte	0xff
	.zero		1


	//   ....[47]....
        /*03e0*/ 	.word	0x00002690
        /*03e4*/ 	.word	0x00000000
        /*03e8*/ 	.word	0x000000e0
        /*03ec*/ 	.short	0x010a
        /*03ee*/ 	.byte	0xff
	.zero		1


	//   ....[48]....
        /*03f0*/ 	.word	0x00002700
        /*03f4*/ 	.word	0x00000000
        /*03f8*/ 	.word	0x00000000
        /*03fc*/ 	.short	0x0101
        /*03fe*/ 	.byte	0xff
	.zero		1


	//   ....[49]....
        /*0400*/ 	.word	0x00002720
        /*0404*/ 	.word	0x000000ff
        /*0408*/ 	.word	0x00000090
        /*040c*/ 	.short	0x010a
        /*040e*/ 	.byte	0x05
	.zero		1


	//   ....[50]....
        /*0410*/ 	.word	0x00002840
        /*0414*/ 	.word	0x00000000
        /*0418*/ 	.word	0x00000080
        /*041c*/ 	.short	0x010a
        /*041e*/ 	.byte	0xff
	.zero		1


	//   ....[51]....
        /*0420*/ 	.word	0x00002940
        /*0424*/ 	.word	0x00000000
        /*0428*/ 	.word	0x00000000
        /*042c*/ 	.short	0x0101
        /*042e*/ 	.byte	0xff
	.zero		1


	//   ....[52]....
        /*0430*/ 	.word	0x000029d0
        /*0434*/ 	.word	0x000000ff
        /*0438*/ 	.word	0x00000090
        /*043c*/ 	.short	0x0106
        /*043e*/ 	.byte	0x05
	.zero		1


	//   ....[53]....
        /*0440*/ 	.word	0x000029f0
        /*0444*/ 	.word	0x000000ff
        /*0448*/ 	.word	0x00000090
        /*044c*/ 	.short	0x010a
        /*044e*/ 	.byte	0x05
	.zero		1


	//   ....[54]....
        /*0450*/ 	.word	0x00002a80
        /*0454*/ 	.word	0x000000ff
        /*0458*/ 	.word	0x00000090
        /*045c*/ 	.short	0x0106
        /*045e*/ 	.byte	0x04
	.zero		1


	//   ....[55]....
        /*0460*/ 	.word	0x00002ac0
        /*0464*/ 	.word	0x00000000
        /*0468*/ 	.word	0x00000090
        /*046c*/ 	.short	0x010a
        /*046e*/ 	.byte	0xff
	.zero		1


	//   ....[56]....
        /*0470*/ 	.word	0x00003070
        /*0474*/ 	.word	0x00000000
        /*0478*/ 	.word	0x00000080
        /*047c*/ 	.short	0x010a
        /*047e*/ 	.byte	0xff
	.zero		1


	//   ....[57]....
        /*0480*/ 	.word	0x00003170
        /*0484*/ 	.word	0x00000003
        /*0488*/ 	.word	0x00000000
        /*048c*/ 	.short	0x0101
        /*048e*/ 	.byte	0xff
	.zero		1


	//   ....[58]....
        /*0490*/ 	.word	0x00003180
        /*0494*/ 	.word	0x000000ff
        /*0498*/ 	.word	0x00000000
        /*049c*/ 	.short	0x010a
        /*049e*/ 	.byte	0x07
	.zero		1


	//   ....[59]....
        /*04a0*/ 	.word	0x000031b0
        /*04a4*/ 	.word	0x000000ff
        /*04a8*/ 	.word	0x000000c0
        /*04ac*/ 	.short	0x010a
        /*04ae*/ 	.byte	0x06
	.zero		1


	//   ....[60]....
        /*04b0*/ 	.word	0x00003280
        /*04b4*/ 	.word	0x000000ff
        /*04b8*/ 	.word	0x00000000
        /*04bc*/ 	.short	0x010a
        /*04be*/ 	.byte	0x0a
	.zero		1


	//   ....[61]....
        /*04c0*/ 	.word	0x000033b0
        /*04c4*/ 	.word	0x000000ff
        /*04c8*/ 	.word	0x00000000
        /*04cc*/ 	.short	0x010a
        /*04ce*/ 	.byte	0x22
	.zero		1


	//   ....[62]....
        /*04d0*/ 	.word	0x00003790
        /*04d4*/ 	.word	0x000000ff
        /*04d8*/ 	.word	0x00000000
        /*04dc*/ 	.short	0x010a
        /*04de*/ 	.byte	0x06
	.zero		1


	//   ....[63]....
        /*04e0*/ 	.word	0x00003820
        /*04e4*/ 	.word	0x000000ff
        /*04e8*/ 	.word	0x00000000
        /*04ec*/ 	.short	0x010a
        /*04ee*/ 	.byte	0x06
	.zero		1


	//   ....[64]....
        /*04f0*/ 	.word	0x000038b0
        /*04f4*/ 	.word	0x000000ff
        /*04f8*/ 	.word	0x00000000
        /*04fc*/ 	.short	0x010a
        /*04fe*/ 	.byte	0x06
	.zero		1


	//   ....[65]....
        /*0500*/ 	.word	0x00003940
        /*0504*/ 	.word	0x000000ff
        /*0508*/ 	.word	0x00000000
        /*050c*/ 	.short	0x010a
        /*050e*/ 	.byte	0x07
	.zero		1


	//   ....[66]....
        /*0510*/ 	.word	0x00003d80
        /*0514*/ 	.word	0x00000000
        /*0518*/ 	.word	0x00000080
        /*051c*/ 	.short	0x010a
        /*051e*/ 	.byte	0xff
	.zero		1


	//   ....[67]....
        /*0520*/ 	.word	0x00003e40
        /*0524*/ 	.word	0x00000000
        /*0528*/ 	.word	0x00000000
        /*052c*/ 	.short	0x0101
        /*052e*/ 	.byte	0xff
	.zero		1


	//   ....[68]....
        /*0530*/ 	.word	0x00004160
        /*0534*/ 	.word	0x000000ff
        /*0538*/ 	.word	0x00000078
        /*053c*/ 	.short	0x010a
        /*053e*/ 	.byte	0x07
	.zero		1


	//   ....[69]....
        /*0540*/ 	.word	0x00004380
        /*0544*/ 	.word	0x000000ff
        /*0548*/ 	.word	0x00000058
        /*054c*/ 	.short	0x010a
        /*054e*/ 	.byte	0x0f
	.zero		1


	//   ....[70]....
        /*0550*/ 	.word	0x00004580
        /*0554*/ 	.word	0x000000ff
        /*0558*/ 	.word	0x00000040
        /*055c*/ 	.short	0x010b
        /*055e*/ 	.byte	0x0f
	.zero		1


	//   ....[71]....
        /*0560*/ 	.word	0x000045d0
        /*0564*/ 	.word	0x000000ff
        /*0568*/ 	.word	0x00000000
        /*056c*/ 	.short	0x0101
        /*056e*/ 	.byte	0x10
	.zero		1


	//   ....[72]....
        /*0570*/ 	.word	0x00004610
        /*0574*/ 	.word	0x000000ff
        /*0578*/ 	.word	0x00000058
        /*057c*/ 	.short	0x010a
        /*057e*/ 	.byte	0x0d
	.zero		1


	//   ....[73]....
        /*0580*/ 	.word	0x00004850
        /*0584*/ 	.word	0x000000ff
        /*0588*/ 	.word	0x00000040
        /*058c*/ 	.short	0x010b
        /*058e*/ 	.byte	0x0d
	.zero		1


	//   ....[74]....
        /*0590*/ 	.word	0x000048c0
        /*0594*/ 	.word	0x000000ff
        /*0598*/ 	.word	0x00000000
        /*059c*/ 	.short	0x0101
        /*059e*/ 	.byte	0x0f
	.zero		1


	//   ....[75]....
        /*05a0*/ 	.word	0x00004910
        /*05a4*/ 	.word	0x000000ff
        /*05a8*/ 	.word	0x00000000
        /*05ac*/ 	.short	0x010a
        /*05ae*/ 	.byte	0x04
	.zero		1


	//   ....[76]....
        /*05b0*/ 	.word	0x000049a0
        /*05b4*/ 	.word	0x000000ff
        /*05b8*/ 	.word	0x00000000
        /*05bc*/ 	.short	0x010a
        /*05be*/ 	.byte	0x04
	.zero		1


	//   ....[77]....
        /*05c0*/ 	.word	0x00004a40
        /*05c4*/ 	.word	0x00000000
        /*05c8*/ 	.word	0x00000000
        /*05cc*/ 	.short	0x010a
        /*05ce*/ 	.byte	0xff
	.zero		1


	//   ....[78]....
        /*05d0*/ 	.word	0x00004d80
        /*05d4*/ 	.word	0x00000000
        /*05d8*/ 	.word	0x00000080
        /*05dc*/ 	.short	0x010a
        /*05de*/ 	.byte	0xff
	.zero		1


	//   ....[79]....
        /*05e0*/ 	.word	0x00004e90
        /*05e4*/ 	.word	0x00000000
        /*05e8*/ 	.word	0x00000000
        /*05ec*/ 	.short	0x0101
        /*05ee*/ 	.byte	0xff
	.zero		1


	//   ....[80]....
        /*05f0*/ 	.word	0x00005930
        /*05f4*/ 	.word	0x00000000
        /*05f8*/ 	.word	0x00000040
        /*05fc*/ 	.short	0x010a
        /*05fe*/ 	.byte	0xff
	.zero		1


	//   ....[81]....
        /*0600*/ 	.word	0x000059a0
        /*0604*/ 	.word	0x00000049
        /*0608*/ 	.word	0x000000a0
        /*060c*/ 	.short	0x010a
        /*060e*/ 	.byte	0xff
	.zero		1


	//   ....[82]....
        /*0610*/ 	.word	0x00005a90
        /*0614*/ 	.word	0x00000000
        /*0618*/ 	.word	0x00000040
        /*061c*/ 	.short	0x010a
        /*061e*/ 	.byte	0xff
	.zero		1


	//   ....[83]....
        /*0620*/ 	.word	0x00005bc0
        /*0624*/ 	.word	0x00000049
        /*0628*/ 	.word	0x000000a0
        /*062c*/ 	.short	0x010a
        /*062e*/ 	.byte	0xff
	.zero		1


	//   ....[84]....
        /*0630*/ 	.word	0x000066d0
        /*0634*/ 	.word	0x00000000
        /*0638*/ 	.word	0x00000000
        /*063c*/ 	.short	0x0101
        /*063e*/ 	.byte	0xff
	.zero		1


	//   ....[85]....
        /*0640*/ 	.word	0x000066e0
        /*0644*/ 	.word	0x00000002
        /*0648*/ 	.word	0x00000040
        /*064c*/ 	.short	0x010a
        /*064e*/ 	.byte	0xff
	.zero		1


	//   ....[86]....
        /*0650*/ 	.word	0x000067b0
        /*0654*/ 	.word	0x00000002
        /*0658*/ 	.word	0x00000040
        /*065c*/ 	.short	0x010a
        /*065e*/ 	.byte	0xff
	.zero		1


	//   ....[87]....
        /*0660*/ 	.word	0x00006b00
        /*0664*/ 	.word	0x000000ff
        /*0668*/ 	.word	0x00000000
        /*066c*/ 	.short	0x0101
        /*066e*/ 	.byte	0x05
	.zero		1


	//   ....[88]....
        /*0670*/ 	.word	0x00007450
        /*0674*/ 	.word	0x00000000
        /*0678*/ 	.word	0x00000000
        /*067c*/ 	.short	0x0101
        /*067e*/ 	.byte	0xff
	.zero		1


	//   ....[89]....
        /*0680*/ 	.word	0x000076c0
        /*0684*/ 	.word	0x000000ff
        /*0688*/ 	.word	0x00000000
        /*068c*/ 	.short	0x0101
        /*068e*/ 	.byte	0x04
	.zero		1


	//   ....[90]....
        /*0690*/ 	.word	0x000076e0
        /*0694*/ 	.word	0x00000002
        /*0698*/ 	.word	0x000000f0
        /*069c*/ 	.short	0x010a
        /*069e*/ 	.byte	0xff
	.zero		1


	//   ....[91]....
        /*06a0*/ 	.word	0x00007740
        /*06a4*/ 	.word	0x00000002
        /*06a8*/ 	.word	0x00000020
        /*06ac*/ 	.short	0x010a
        /*06ae*/ 	.byte	0xff
	.zero		1


	//   ....[92]....
        /*06b0*/ 	.word	0x000077a0
        /*06b4*/ 	.word	0x00000002
        /*06b8*/ 	.word	0x00000020
        /*06bc*/ 	.short	0x010a
        /*06be*/ 	.byte	0xff
	.zero		1


	//   ....[93]....
        /*06c0*/ 	.word	0x000077f0
        /*06c4*/ 	.word	0x00000002
        /*06c8*/ 	.word	0x00000080
        /*06cc*/ 	.short	0x010a
        /*06ce*/ 	.byte	0xff
	.zero		1


	//   ....[94]....
        /*06d0*/ 	.word	0x00007850
        /*06d4*/ 	.word	0x00000000
        /*06d8*/ 	.word	0x00000000
        /*06dc*/ 	.short	0x010a
        /*06de*/ 	.byte	0xff
	.zero		1


	//   ....[95]....
        /*06e0*/ 	.word	0x000078b0
        /*06e4*/ 	.word	0x00000000
        /*06e8*/ 	.word	0x00000000
        /*06ec*/ 	.short	0x010a
        /*06ee*/ 	.byte	0xff
	.zero		1


	//   ....[96]....
        /*06f0*/ 	.word	0x00007910
        /*06f4*/ 	.word	0x00000000
        /*06f8*/ 	.word	0x00000000
        /*06fc*/ 	.short	0x010a
        /*06fe*/ 	.byte	0xff
	.zero		1


	//   ....[97]....
        /*0700*/ 	.word	0x00007960
        /*0704*/ 	.word	0x00000000
        /*0708*/ 	.word	0x000000e0
        /*070c*/ 	.short	0x010a
        /*070e*/ 	.byte	0xff
	.zero		1


	//   ....[98]....
        /*0710*/ 	.word	0x000079c0
        /*0714*/ 	.word	0x00000000
        /*0718*/ 	.word	0x00000090
        /*071c*/ 	.short	0x010a
        /*071e*/ 	.byte	0xff
	.zero		1


	//   ....[99]....
        /*0720*/ 	.word	0x00007a10
        /*0724*/ 	.word	0x00000000
        /*0728*/ 	.word	0x00000080
        /*072c*/ 	.short	0x010a
        /*072e*/ 	.byte	0xff
	.zero		1


	//   ....[100]....
        /*0730*/ 	.word	0x00007a70
        /*0734*/ 	.word	0x00000000
        /*0738*/ 	.word	0x00000090
        /*073c*/ 	.short	0x010a
        /*073e*/ 	.byte	0xff
	.zero		1


	//   ....[101]....
        /*0740*/ 	.word	0x00007ac0
        /*0744*/ 	.word	0x00000000
        /*0748*/ 	.word	0x00000080
        /*074c*/ 	.short	0x010a
        /*074e*/ 	.byte	0xff
	.zero		1


	//   ....[102]....
        /*0750*/ 	.word	0x00007b20
        /*0754*/ 	.word	0x00000002
        /*0758*/ 	.word	0x000000c0
        /*075c*/ 	.short	0x010a
        /*075e*/ 	.byte	0xff
	.zero		1


	//   ....[103]....
        /*0760*/ 	.word	0x00007b80
        /*0764*/ 	.word	0x00000000
        /*0768*/ 	.word	0x00000000
        /*076c*/ 	.short	0x010a
        /*076e*/ 	.byte	0xff
	.zero		1


	//   ....[104]....
        /*0770*/ 	.word	0x00007be0
        /*0774*/ 	.word	0x00000000
        /*0778*/ 	.word	0x00000000
        /*077c*/ 	.short	0x010a
        /*077e*/ 	.byte	0xff
	.zero		1


	//   ....[105]....
        /*0780*/ 	.word	0x00007c40
        /*0784*/ 	.word	0x00000000
        /*0788*/ 	.word	0x00000000
        /*078c*/ 	.short	0x010a
        /*078e*/ 	.byte	0xff
	.zero		1


	//   ....[106]....
        /*0790*/ 	.word	0x00007ca0
        /*0794*/ 	.word	0x00000000
        /*0798*/ 	.word	0x00000000
        /*079c*/ 	.short	0x010a
        /*079e*/ 	.byte	0xff
	.zero		1


	//   ....[107]....
        /*07a0*/ 	.word	0x00007d00
        /*07a4*/ 	.word	0x00000000
        /*07a8*/ 	.word	0x00000000
        /*07ac*/ 	.short	0x010a
        /*07ae*/ 	.byte	0xff
	.zero		1


	//   ....[108]....
        /*07b0*/ 	.word	0x00007d50
        /*07b4*/ 	.word	0x00000000
        /*07b8*/ 	.word	0x00000080
        /*07bc*/ 	.short	0x010a
        /*07be*/ 	.byte	0xff
	.zero		1


	//   ....[109]....
        /*07c0*/ 	.word	0x00007db0
        /*07c4*/ 	.word	0x00000000
        /*07c8*/ 	.word	0x00000078
        /*07cc*/ 	.short	0x010a
        /*07ce*/ 	.byte	0xff
	.zero		1


	//   ....[110]....
        /*07d0*/ 	.word	0x00007e10
        /*07d4*/ 	.word	0x00000000
        /*07d8*/ 	.word	0x00000058
        /*07dc*/ 	.short	0x010a
        /*07de*/ 	.byte	0xff
	.zero		1


	//   ....[111]....
        /*07e0*/ 	.word	0x00007e70
        /*07e4*/ 	.word	0x00000000
        /*07e8*/ 	.word	0x00000058
        /*07ec*/ 	.short	0x010a
        /*07ee*/ 	.byte	0xff
	.zero		1


	//   ....[112]....
        /*07f0*/ 	.word	0x00007ed0
        /*07f4*/ 	.word	0x00000000
        /*07f8*/ 	.word	0x00000000
        /*07fc*/ 	.short	0x010a
        /*07fe*/ 	.byte	0xff
	.zero		1


	//   ....[113]....
        /*0800*/ 	.word	0x00007f30
        /*0804*/ 	.word	0x00000000
        /*0808*/ 	.word	0x00000000
        /*080c*/ 	.short	0x010a
        /*080e*/ 	.byte	0xff
	.zero		1


	//   ....[114]....
        /*0810*/ 	.word	0x00007f80
        /*0814*/ 	.word	0x00000000
        /*0818*/ 	.word	0x00000080
        /*081c*/ 	.short	0x010a
        /*081e*/ 	.byte	0xff
	.zero		1


	//   ....[115]....
        /*0820*/ 	.word	0x00007fd0
        /*0824*/ 	.word	0x00000000
        /*0828*/ 	.word	0x00000040
        /*082c*/ 	.short	0x010a
        /*082e*/ 	.byte	0xff
	.zero		1


	//   ....[116]....
        /*0830*/ 	.word	0x00008020
        /*0834*/ 	.word	0x00000049
        /*0838*/ 	.word	0x000000a0
        /*083c*/ 	.short	0x010a
        /*083e*/ 	.byte	0xff
	.zero		1


	//   ....[117]....
        /*0840*/ 	.word	0x00008070
        /*0844*/ 	.word	0x00000002
        /*0848*/ 	.word	0x00000040
        /*084c*/ 	.short	0x010a
        /*084e*/ 	.byte	0xff
	.zero		1


	//----- nvinfo : EIATTR_NUM_MBARRIERS
	.align		4
.L_47:
        /*0850*/ 	.byte	0x03, 0x38
        /*0852*/ 	.short	0x0020


	//----- nvinfo : EIATTR_EXIT_INSTR_OFFSETS
	.align		4
        /*0854*/ 	.byte	0x04, 0x1c
        /*0856*/ 	.short	(.L_49 - .L_48)


	//   ....[0]....
.L_48:
        /*0858*/ 	.word	0x000025a0


	//   ....[1]....
        /*085c*/ 	.word	0x00002a90


	//   ....[2]....
        /*0860*/ 	.word	0x00002af0


	//   ....[3]....
        /*0864*/ 	.word	0x00003ba0


	//   ....[4]....
        /*0868*/ 	.word	0x00004a70


	//   ....[5]....
        /*086c*/ 	.word	0x00004ab0


	//   ....[6]....
        /*0870*/ 	.word	0x000075b0


	//   ....[7]....
        /*0874*/ 	.word	0x00007630


	//   ....[8]....
        /*0878*/ 	.word	0x00007660


	//   ....[9]....
        /*087c*/ 	.word	0x000076d0


	//----- nvinfo : EIATTR_MAX_THREADS
	.align		4
.L_49:
        /*0880*/ 	.byte	0x04, 0x05
        /*0882*/ 	.short	(.L_51 - .L_50)
.L_50:
        /*0884*/ 	.word	0x00000100
        /*0888*/ 	.word	0x00000001
        /*088c*/ 	.word	0x00000001


	//----- nvinfo : EIATTR_CRS_STACK_SIZE
	.align		4
.L_51:
        /*0890*/ 	.byte	0x04, 0x1e
        /*0892*/ 	.short	(.L_53 - .L_52)
.L_52:
        /*0894*/ 	.word	0x00000000


	//----- nvinfo : EIATTR_CBANK_PARAM_SIZE
	.align		4
.L_53:
        /*0898*/ 	.byte	0x03, 0x19
        /*089a*/ 	.short	0x0800


	//----- nvinfo : EIATTR_PARAM_CBANK
	.align		4
        /*089c*/ 	.byte	0x04, 0x0a
        /*089e*/ 	.short	(.L_55 - .L_54)
	.align		4
.L_54:
        /*08a0*/ 	.word	index@(.nv.constant0._ZN7cutlass13device_kernelINS_4gemm6kernel13GemmUniversalIN4cute5tupleIJiiiiEEENS1_10collective13CollectiveMmaINS1_35MainloopSm100TmaUmmaWarpSpecializedILi4ELi2ELi4ENS5_IJNS4_1CILi1EEESB_SB_EEEEENS5_IJNSA_ILi128EEENSA_ILi64EEESE_EEENS_6half_tENS5_IJSB_llEEESH_SI_NS4_8TiledMMAINS4_8MMA_AtomIJNS4_20SM100_MMA_F16BF16_SSISH_SH_fLi128ELi64ELNS4_4UMMA5MajorE1ELSN_1ELNSM_7ScaleInE0ELSO_0EEEEEENS4_6LayoutISC_NS5_IJNSA_ILi0EEESS_SS_EEEEENS5_IJNS4_10UnderscoreESV_SV_EEEEENS4_13SM90_TMA_LOADENS4_14ComposedLayoutINS4_7SwizzleILi3ELi4ELi3EEENS4_18smem_ptr_flag_bitsILi16EEENSR_INS5_IJSF_NSA_ILi8EEEEEENS5_IJSB_SF_EEEEEEEvNS4_8identityESY_S18_vS19_EENS_8epilogue10collective18CollectiveEpilogueINS1B_23Sm100TmaWarpSpecializedILi3ELi2ELi32ELb1ELb0EEEJSG_NS5_IJNSR_ISE_SB_EENSR_INSA_ILi32EEESB_EEEEESH_NS5_IJlSB_lEEESH_S1K_NS1B_6fusion15FusionCallbacksIS1F_NS1L_17LinearCombinationISH_fSH_fLNS_15FloatRoundStyleE2EEESG_S1J_JEEENS4_5SM1004TMEM4LOAD26SM100_TMEM_LOAD_32dp32b32xESY_NSZ_INS10_ILi2ELi4ELi3EEES13_NSR_INS5_IJS14_S1H_EEENS5_IJS1H_SB_EEEEEEENS4_39AutoVectorizingCopyWithAssumedAlignmentILi128EEENS4_14SM90_TMA_STOREES1Z_S21_S21_EEEvvEEEEvNT_6ParamsE)
        /*08a4*/ 	.short	0x0380
        /*08a6*/ 	.short	0x0800


	//----- nvinfo : EIATTR_SW_WAR
	.align		4
.L_55:
        /*08a8*/ 	.byte	0x04, 0x36
        /*08aa*/ 	.short	(.L_57 - .L_56)
.L_56:
        /*08ac*/ 	.word	0x00000008
.L_57:


//--------------------- .nv.callgraph             --------------------------
	.section	.nv.callgraph,"",@"SHT_CUDA_CALLGRAPH"
	.align	4
	.sectionentsize	8
	.align		4
        /*0000*/ 	.word	0x00000000
	.align		4
        /*0004*/ 	.word	0xffffffff
	.align		4
        /*0008*/ 	.word	index@(_ZN7cutlass13device_kernelINS_4gemm6kernel13GemmUniversalIN4cute5tupleIJiiiiEEENS1_10collective13CollectiveMmaINS1_35MainloopSm100TmaUmmaWarpSpecializedILi4ELi2ELi4ENS5_IJNS4_1CILi1EEESB_SB_EEEEENS5_IJNSA_ILi128EEENSA_ILi64EEESE_EEENS_6half_tENS5_IJSB_llEEESH_SI_NS4_8TiledMMAINS4_8MMA_AtomIJNS4_20SM100_MMA_F16BF16_SSISH_SH_fLi128ELi64ELNS4_4UMMA5MajorE1ELSN_1ELNSM_7ScaleInE0ELSO_0EEEEEENS4_6LayoutISC_NS5_IJNSA_ILi0EEESS_SS_EEEEENS5_IJNS4_10UnderscoreESV_SV_EEEEENS4_13SM90_TMA_LOADENS4_14ComposedLayoutINS4_7SwizzleILi3ELi4ELi3EEENS4_18smem_ptr_flag_bitsILi16EEENSR_INS5_IJSF_NSA_ILi8EEEEEENS5_IJSB_SF_EEEEEEEvNS4_8identityESY_S18_vS19_EENS_8epilogue10collective18CollectiveEpilogueINS1B_23Sm100TmaWarpSpecializedILi3ELi2ELi32ELb1ELb0EEEJSG_NS5_IJNSR_ISE_SB_EENSR_INSA_ILi32EEESB_EEEEESH_NS5_IJlSB_lEEESH_S1K_NS1B_6fusion15FusionCallbacksIS1F_NS1L_17LinearCombinationISH_fSH_fLNS_15FloatRoundStyleE2EEESG_S1J_JEEENS4_5SM1004TMEM4LOAD26SM100_TMEM_LOAD_32dp32b32xESY_NSZ_INS10_ILi2ELi4ELi3EEES13_NSR_INS5_IJS14_S1H_EEENS5_IJS1H_SB_EEEEEEENS4_39AutoVectorizingCopyWithAssumedAlignmentILi128EEENS4_14SM90_TMA_STOREES1Z_S21_S21_EEEvvEEEEvNT_6ParamsE)
	.align		4
        /*000c*/ 	.word	index@(__assertfail)
	.align		4
        /*0010*/ 	.word	0x00000000
	.align		4
        /*0014*/ 	.word	0xfffffffe
	.align		4
        /*0018*/ 	.word	0x00000000
	.align		4
        /*001c*/ 	.word	0xfffffffd
	.align		4
        /*0020*/ 	.word	0x00000000
	.align		4
        /*0024*/ 	.word	0xfffffffc


//--------------------- .nv.constant4             --------------------------
	.section	.nv.constant4,"a",@progbits
	.align	8
	.align		8
.nv.constant4:
        /*0000*/ 	.dword	__assertfail
	.align		8
        /*0008*/ 	.dword	__unnamed_1
	.align		8
        /*0010*/ 	.dword	__unnamed_2
	.align		8
        /*0018*/ 	.dword	_ZN40_INTERNAL_270b7610_4_k_cu_09bb0ba2_386654cuda3std3__45__cpo5beginE
	.align		8
        /*0020*/ 	.dword	_ZN40_INTERNAL_270b7610_4_k_cu_09bb0ba2_386654cuda3std3__45__cpo3endE
	.align		8
        /*0028*/ 	.dword	_ZN40_INTERNAL_270b7610_4_k_cu_09bb0ba2_386654cuda3std3__45__cpo6cbeginE
	.align		8
        /*0030*/ 	.dword	_ZN40_INTERNAL_270b7610_4_k_cu_09bb0ba2_386654cuda3std3__45__cpo4cendE
	.align		8
        /*0038*/ 	.dword	_ZN40_INTERNAL_270b7610_4_k_cu_09bb0ba2_386654cuda3std3__442_GLOBAL__N__270b7610_4_k_cu_09bb0ba2_386656ignoreE
	.align		8
        /*0040*/ 	.dword	_ZN40_INTERNAL_270b7610_4_k_cu_09bb0ba2_386654cuda3std3__419piecewise_constructE
	.align		8
        /*0048*/ 	.dword	_ZN40_INTERNAL_270b7610_4_k_cu_09bb0ba2_386654cuda3std3__48in_placeE
	.align		8
        /*0050*/ 	.dword	_ZN40_INTERNAL_270b7610_4_k_cu_09bb0ba2_386654cuda3std6ranges3__45__cpo4swapE
	.align		8
        /*0058*/ 	.dword	_ZN40_INTERNAL_270b7610_4_k_cu_09bb0ba2_386654cuda3std6ranges3__45__cpo9iter_moveE
	.align		8
        /*0060*/ 	.dword	_ZN40_INTERNAL_270b7610_4_k_cu_09bb0ba2_386654cute7productE
	.align		8
        /*0068*/ 	.dword	_ZN40_INTERNAL_270b7610_4_k_cu_09bb0ba2_386654cute1_E
	.align		8
        /*0070*/ 	.dword	$str$25
	.align		8
        /*0078*/ 	.dword	$str$26
	.align		8
        /*0080*/ 	.dword	$str$27
	.align		8
        /*0088*/ 	.dword	$str$28


//--------------------- .text._ZN7cutlass13device_kernelINS_4gemm6kernel13GemmUniversalIN4cute5tupleIJiiiiEEENS1_10collective13CollectiveMmaINS1_35MainloopSm100TmaUmmaWarpSpecializedILi4ELi2ELi4ENS5_IJNS4_1CILi1EEESB_SB_EEEEENS5_IJNSA_ILi128EEENSA_ILi64EEESE_EEENS_6half_tENS5_IJSB_llEEESH_SI_NS4_8TiledMMAINS4_8MMA_AtomIJNS4_20SM100_MMA_F16BF16_SSISH_SH_fLi128ELi64ELNS4_4UMMA5MajorE1ELSN_1ELNSM_7ScaleInE0ELSO_0EEEEEENS4_6LayoutISC_NS5_IJNSA_ILi0EEESS_SS_EEEEENS5_IJNS4_10UnderscoreESV_SV_EEEEENS4_13SM90_TMA_LOADENS4_14ComposedLayoutINS4_7SwizzleILi3ELi4ELi3EEENS4_18smem_ptr_flag_bitsILi16EEENSR_INS5_IJSF_NSA_ILi8EEEEEENS5_IJSB_SF_EEEEEEEvNS4_8identityESY_S18_vS19_EENS_8epilogue10collective18CollectiveEpilogueINS1B_23Sm100TmaWarpSpecializedILi3ELi2ELi32ELb1ELb0EEEJSG_NS5_IJNSR_ISE_SB_EENSR_INSA_ILi32EEESB_EEEEESH_NS5_IJlSB_lEEESH_S1K_NS1B_6fusion15FusionCallbacksIS1F_NS1L_17LinearCombinationISH_fSH_fLNS_15FloatRoundStyleE2EEESG_S1J_JEEENS4_5SM1004TMEM4LOAD26SM100_TMEM_LOAD_32dp32b32xESY_NSZ_INS10_ILi2ELi4ELi3EEES13_NSR_INS5_IJS14_S1H_EEENS5_IJS1H_SB_EEEEEEENS4_39AutoVectorizingCopyWithAssumedAlignmentILi128EEENS4_14SM90_TMA_STOREES1Z_S21_S21_EEEvvEEEEvNT_6ParamsE --------------------------
	.section	.text._ZN7cutlass13device_kernelINS_4gemm6kernel13GemmUniversalIN4cute5tupleIJiiiiEEENS1_10collective13CollectiveMmaINS1_35MainloopSm100TmaUmmaWarpSpecializedILi4ELi2ELi4ENS5_IJNS4_1CILi1EEESB_SB_EEEEENS5_IJNSA_ILi128EEENSA_ILi64EEESE_EEENS_6half_tENS5_IJSB_llEEESH_SI_NS4_8TiledMMAINS4_8MMA_AtomIJNS4_20SM100_MMA_F16BF16_SSISH_SH_fLi128ELi64ELNS4_4UMMA5MajorE1ELSN_1ELNSM_7ScaleInE0ELSO_0EEEEEENS4_6LayoutISC_NS5_IJNSA_ILi0EEESS_SS_EEEEENS5_IJNS4_10UnderscoreESV_SV_EEEEENS4_13SM90_TMA_LOADENS4_14ComposedLayoutINS4_7SwizzleILi3ELi4ELi3EEENS4_18smem_ptr_flag_bitsILi16EEENSR_INS5_IJSF_NSA_ILi8EEEEEENS5_IJSB_SF_EEEEEEEvNS4_8identityESY_S18_vS19_EENS_8epilogue10collective18CollectiveEpilogueINS1B_23Sm100TmaWarpSpecializedILi3ELi2ELi32ELb1ELb0EEEJSG_NS5_IJNSR_ISE_SB_EENSR_INSA_ILi32EEESB_EEEEESH_NS5_IJlSB_lEEESH_S1K_NS1B_6fusion15FusionCallbacksIS1F_NS1L_17LinearCombinationISH_fSH_fLNS_15FloatRoundStyleE2EEESG_S1J_JEEENS4_5SM1004TMEM4LOAD26SM100_TMEM_LOAD_32dp32b32xESY_NSZ_INS10_ILi2ELi4ELi3EEES13_NSR_INS5_IJS14_S1H_EEENS5_IJS1H_SB_EEEEEEENS4_39AutoVectorizingCopyWithAssumedAlignmentILi128EEENS4_14SM90_TMA_STOREES1Z_S21_S21_EEEvvEEEEvNT_6ParamsE,"ax",@progbits
	.align	128
.text._ZN7cutlass13device_kernelINS_4gemm6kernel13GemmUniversalIN4cute5tupleIJiiiiEEENS1_10collective13CollectiveMmaINS1_35MainloopSm100TmaUmmaWarpSpecializedILi4ELi2ELi4ENS5_IJNS4_1CILi1EEESB_SB_EEEEENS5_IJNSA_ILi128EEENSA_ILi64EEESE_EEENS_6half_tENS5_IJSB_llEEESH_SI_NS4_8TiledMMAINS4_8MMA_AtomIJNS4_20SM100_MMA_F16BF16_SSISH_SH_fLi128ELi64ELNS4_4UMMA5MajorE1ELSN_1ELNSM_7ScaleInE0ELSO_0EEEEEENS4_6LayoutISC_NS5_IJNSA_ILi0EEESS_SS_EEEEENS5_IJNS4_10UnderscoreESV_SV_EEEEENS4_13SM90_TMA_LOADENS4_14ComposedLayoutINS4_7SwizzleILi3ELi4ELi3EEENS4_18smem_ptr_flag_bitsILi16EEENSR_INS5_IJSF_NSA_ILi8EEEEEENS5_IJSB_SF_EEEEEEEvNS4_8identityESY_S18_vS19_EENS_8epilogue10collective18CollectiveEpilogueINS1B_23Sm100TmaWarpSpecializedILi3ELi2ELi32ELb1ELb0EEEJSG_NS5_IJNSR_ISE_SB_EENSR_INSA_ILi32EEESB_EEEEESH_NS5_IJlSB_lEEESH_S1K_NS1B_6fusion15FusionCallbacksIS1F_NS1L_17LinearCombinationISH_fSH_fLNS_15FloatRoundStyleE2EEESG_S1J_JEEENS4_5SM1004TMEM4LOAD26SM100_TMEM_LOAD_32dp32b32xESY_NSZ_INS10_ILi2ELi4ELi3EEES13_NSR_INS5_IJS14_S1H_EEENS5_IJS1H_SB_EEEEEEENS4_39AutoVectorizingCopyWithAssumedAlignmentILi128EEENS4_14SM90_TMA_STOREES1Z_S21_S21_EEEvvEEEEvNT_6ParamsE:
        .type           _ZN7cutlass13device_kernelINS_4gemm6kernel13GemmUniversalIN4cute5tupleIJiiiiEEENS1_10collective13CollectiveMmaINS1_35MainloopSm100TmaUmmaWarpSpecializedILi4ELi2ELi4ENS5_IJNS4_1CILi1EEESB_SB_EEEEENS5_IJNSA_ILi128EEENSA_ILi64EEESE_EEENS_6half_tENS5_IJSB_llEEESH_SI_NS4_8TiledMMAINS4_8MMA_AtomIJNS4_20SM100_MMA_F16BF16_SSISH_SH_fLi128ELi64ELNS4_4UMMA5MajorE1ELSN_1ELNSM_7ScaleInE0ELSO_0EEEEEENS4_6LayoutISC_NS5_IJNSA_ILi0EEESS_SS_EEEEENS5_IJNS4_10UnderscoreESV_SV_EEEEENS4_13SM90_TMA_LOADENS4_14ComposedLayoutINS4_7SwizzleILi3ELi4ELi3EEENS4_18smem_ptr_flag_bitsILi16EEENSR_INS5_IJSF_NSA_ILi8EEEEEENS5_IJSB_SF_EEEEEEEvNS4_8identityESY_S18_vS19_EENS_8epilogue10collective18CollectiveEpilogueINS1B_23Sm100TmaWarpSpecializedILi3ELi2ELi32ELb1ELb0EEEJSG_NS5_IJNSR_ISE_SB_EENSR_INSA_ILi32EEESB_EEEEESH_NS5_IJlSB_lEEESH_S1K_NS1B_6fusion15FusionCallbacksIS1F_NS1L_17LinearCombinationISH_fSH_fLNS_15FloatRoundStyleE2EEESG_S1J_JEEENS4_5SM1004TMEM4LOAD26SM100_TMEM_LOAD_32dp32b32xESY_NSZ_INS10_ILi2ELi4ELi3EEES13_NSR_INS5_IJS14_S1H_EEENS5_IJS1H_SB_EEEEEEENS4_39AutoVectorizingCopyWithAssumedAlignmentILi128EEENS4_14SM90_TMA_STOREES1Z_S21_S21_EEEvvEEEEvNT_6ParamsE,@function
        .size           _ZN7cutlass13device_kernelINS_4gemm6kernel13GemmUniversalIN4cute5tupleIJiiiiEEENS1_10collective13CollectiveMmaINS1_35MainloopSm100TmaUmmaWarpSpecializedILi4ELi2ELi4ENS5_IJNS4_1CILi1EEESB_SB_EEEEENS5_IJNSA_ILi128EEENSA_ILi64EEESE_EEENS_6half_tENS5_IJSB_llEEESH_SI_NS4_8TiledMMAINS4_8MMA_AtomIJNS4_20SM100_MMA_F16BF16_SSISH_SH_fLi128ELi64ELNS4_4UMMA5MajorE1ELSN_1ELNSM_7ScaleInE0ELSO_0EEEEEENS4_6LayoutISC_NS5_IJNSA_ILi0EEESS_SS_EEEEENS5_IJNS4_10UnderscoreESV_SV_EEEEENS4_13SM90_TMA_LOADENS4_14ComposedLayoutINS4_7SwizzleILi3ELi4ELi3EEENS4_18smem_ptr_flag_bitsILi16EEENSR_INS5_IJSF_NSA_ILi8EEEEEENS5_IJSB_SF_EEEEEEEvNS4_8identityESY_S18_vS19_EENS_8epilogue10collective18CollectiveEpilogueINS1B_23Sm100TmaWarpSpecializedILi3ELi2ELi32ELb1ELb0EEEJSG_NS5_IJNSR_ISE_SB_EENSR_INSA_ILi32EEESB_EEEEESH_NS5_IJlSB_lEEESH_S1K_NS1B_6fusion15FusionCallbacksIS1F_NS1L_17LinearCombinationISH_fSH_fLNS_15FloatRoundStyleE2EEESG_S1J_JEEENS4_5SM1004TMEM4LOAD26SM100_TMEM_LOAD_32dp32b32xESY_NSZ_INS10_ILi2ELi4ELi3EEES13_NSR_INS5_IJS14_S1H_EEENS5_IJS1H_SB_EEEEEEENS4_39AutoVectorizingCopyWithAssumedAlignmentILi128EEENS4_14SM90_TMA_STOREES1Z_S21_S21_EEEvvEEEEvNT_6ParamsE,(.L_x_154 - _ZN7cutlass13device_kernelINS_4gemm6kernel13GemmUniversalIN4cute5tupleIJiiiiEEENS1_10collective13CollectiveMmaINS1_35MainloopSm100TmaUmmaWarpSpecializedILi4ELi2ELi4ENS5_IJNS4_1CILi1EEESB_SB_EEEEENS5_IJNSA_ILi128EEENSA_ILi64EEESE_EEENS_6half_tENS5_IJSB_llEEESH_SI_NS4_8TiledMMAINS4_8MMA_AtomIJNS4_20SM100_MMA_F16BF16_SSISH_SH_fLi128ELi64ELNS4_4UMMA5MajorE1ELSN_1ELNSM_7ScaleInE0ELSO_0EEEEEENS4_6LayoutISC_NS5_IJNSA_ILi0EEESS_SS_EEEEENS5_IJNS4_10UnderscoreESV_SV_EEEEENS4_13SM90_TMA_LOADENS4_14ComposedLayoutINS4_7SwizzleILi3ELi4ELi3EEENS4_18smem_ptr_flag_bitsILi16EEENSR_INS5_IJSF_NSA_ILi8EEEEEENS5_IJSB_SF_EEEEEEEvNS4_8identityESY_S18_vS19_EENS_8epilogue10collective18CollectiveEpilogueINS1B_23Sm100TmaWarpSpecializedILi3ELi2ELi32ELb1ELb0EEEJSG_NS5_IJNSR_ISE_SB_EENSR_INSA_ILi32EEESB_EEEEESH_NS5_IJlSB_lEEESH_S1K_NS1B_6fusion15FusionCallbacksIS1F_NS1L_17LinearCombinationISH_fSH_fLNS_15FloatRoundStyleE2EEESG_S1J_JEEENS4_5SM1004TMEM4LOAD26SM100_TMEM_LOAD_32dp32b32xESY_NSZ_INS10_ILi2ELi4ELi3EEES13_NSR_INS5_IJS14_S1H_EEENS5_IJS1H_SB_EEEEEEENS4_39AutoVectorizingCopyWithAssumedAlignmentILi128EEENS4_14SM90_TMA_STOREES1Z_S21_S21_EEEvvEEEEvNT_6ParamsE)
        .other          _ZN7cutlass13device_kernelINS_4gemm6kernel13GemmUniversalIN4cute5tupleIJiiiiEEENS1_10collective13CollectiveMmaINS1_35MainloopSm100TmaUmmaWarpSpecializedILi4ELi2ELi4ENS5_IJNS4_1CILi1EEESB_SB_EEEEENS5_IJNSA_ILi128EEENSA_ILi64EEESE_EEENS_6half_tENS5_IJSB_llEEESH_SI_NS4_8TiledMMAINS4_8MMA_AtomIJNS4_20SM100_MMA_F16BF16_SSISH_SH_fLi128ELi64ELNS4_4UMMA5MajorE1ELSN_1ELNSM_7ScaleInE0ELSO_0EEEEEENS4_6LayoutISC_NS5_IJNSA_ILi0EEESS_SS_EEEEENS5_IJNS4_10UnderscoreESV_SV_EEEEENS4_13SM90_TMA_LOADENS4_14ComposedLayoutINS4_7SwizzleILi3ELi4ELi3EEENS4_18smem_ptr_flag_bitsILi16EEENSR_INS5_IJSF_NSA_ILi8EEEEEENS5_IJSB_SF_EEEEEEEvNS4_8identityESY_S18_vS19_EENS_8epilogue10collective18CollectiveEpilogueINS1B_23Sm100TmaWarpSpecializedILi3ELi2ELi32ELb1ELb0EEEJSG_NS5_IJNSR_ISE_SB_EENSR_INSA_ILi32EEESB_EEEEESH_NS5_IJlSB_lEEESH_S1K_NS1B_6fusion15FusionCallbacksIS1F_NS1L_17LinearCombinationISH_fSH_fLNS_15FloatRoundStyleE2EEESG_S1J_JEEENS4_5SM1004TMEM4LOAD26SM100_TMEM_LOAD_32dp32b32xESY_NSZ_INS10_ILi2ELi4ELi3EEES13_NSR_INS5_IJS14_S1H_EEENS5_IJS1H_SB_EEEEEEENS4_39AutoVectorizingCopyWithAssumedAlignmentILi128EEENS4_14SM90_TMA_STOREES1Z_S21_S21_EEEvvEEEEvNT_6ParamsE,@"STO_CUDA_ENTRY STV_DEFAULT"
_ZN7cutlass13device_kernelINS_4gemm6kernel13GemmUniversalIN4cute5tupleIJiiiiEEENS1_10collective13CollectiveMmaINS1_35MainloopSm100TmaUmmaWarpSpecializedILi4ELi2ELi4ENS5_IJNS4_1CILi1EEESB_SB_EEEEENS5_IJNSA_ILi128EEENSA_ILi64EEESE_EEENS_6half_tENS5_IJSB_llEEESH_SI_NS4_8TiledMMAINS4_8MMA_AtomIJNS4_20SM100_MMA_F16BF16_SSISH_SH_fLi128ELi64ELNS4_4UMMA5MajorE1ELSN_1ELNSM_7ScaleInE0ELSO_0EEEEEENS4_6LayoutISC_NS5_IJNSA_ILi0EEESS_SS_EEEEENS5_IJNS4_10UnderscoreESV_SV_EEEEENS4_13SM90_TMA_LOADENS4_14ComposedLayoutINS4_7SwizzleILi3ELi4ELi3EEENS4_18smem_ptr_flag_bitsILi16EEENSR_INS5_IJSF_NSA_ILi8EEEEEENS5_IJSB_SF_EEEEEEEvNS4_8identityESY_S18_vS19_EENS_8epilogue10collective18CollectiveEpilogueINS1B_23Sm100TmaWarpSpecializedILi3ELi2ELi32ELb1ELb0EEEJSG_NS5_IJNSR_ISE_SB_EENSR_INSA_ILi32EEESB_EEEEESH_NS5_IJlSB_lEEESH_S1K_NS1B_6fusion15FusionCallbacksIS1F_NS1L_17LinearCombinationISH_fSH_fLNS_15FloatRoundStyleE2EEESG_S1J_JEEENS4_5SM1004TMEM4LOAD26SM100_TMEM_LOAD_32dp32b32xESY_NSZ_INS10_ILi2ELi4ELi3EEES13_NSR_INS5_IJS14_S1H_EEENS5_IJS1H_SB_EEEEEEENS4_39AutoVectorizingCopyWithAssumedAlignmentILi128EEENS4_14SM90_TMA_STOREES1Z_S21_S21_EEEvvEEEEvNT_6ParamsE:
[----:B------:R-:W1:Y:S01]  /*0000*/  LDC R1, c[0x0][0x37c] ;  /* 0x0000df00ff017b82 */ /* 0x000e620000000800 */
[----:B------:R-:W2:Y:S01]  /*0010*/  S2R R93, SR_TID.X ;  /* 0x00000000005d7919 */ /* 0x000ea20000002100 */
[----:B------:R-:W3:Y:S01]  /*0020*/  LDCU.64 UR4, c[0x0][0x890] ;  /* 0x00011200ff0477ac */ /* 0x000ee20008000a00 */
[----:B------:R-:W-:Y:S02]  /*0030*/  PRMT R88, RZ, 0x7610, R88 ;  /* 0x00007610ff587816 */ /* 0x000fe40000000058 */
[----:B------:R-:W-:Y:S01]  /*0040*/  ELECT P5, URZ, PT ;  /* 0x0000000000ff782f */ /* 0x000fe200038a0000 */
[----:B------:R-:W4:Y:S01]  /*0050*/  LDCU.64 UR46, c[0x0][0x358] ;  /* 0x00006b00ff2e77ac */ /* 0x000f220008000a00 */
[----:B---3--:R-:W-:-:S04]  /*0060*/  UISETP.NE.U32.AND UP0, UPT, UR4, URZ, UPT ;  /* 0x000000ff0400728c */ /* 0x008fc8000bf05070 */
[----:B------:R-:W-:Y:S01]  /*0070*/  UISETP.NE.AND.EX UP0, UPT, UR5, URZ, UPT, UP0 ;  /* 0x000000ff0500728c */ /* 0x000fe2000bf05300 */
[----:B--2---:R-:W-:-:S05]  /*0080*/  SHF.R.U32.HI R92, RZ, 0x5, R93 ;  /* 0x00000005ff5c7819 */ /* 0x004fca000001165d */
[----:B------:R-:W2:Y:S02]  /*0090*/  SHFL.IDX PT, R0, R92, RZ, 0x1f ;  /* 0x00001fff5c007589 */ /* 0x000ea400000e0000 */
[----:B--2---:R-:W-:Y:S01]  /*00a0*/  R2UR UR8, R0 ;  /* 0x00000000000872ca */ /* 0x004fe200000e0000 */
[----:B-1--4-:R-:W-:-:S14]  /*00b0*/  BRA.U UP0, `(.L_x_0) ;  /* 0x00000001002c7547 */ /* 0x012fdc000b800000 */
[----:B------:R-:W1:Y:S02]  /*00c0*/  LDCU.64 UR6, c[0x0][0x888] ;  /* 0x00011100ff0677ac */ /* 0x000e640008000a00 */
[----:B-1----:R-:W-:-:S04]  /*00d0*/  UISETP.NE.U32.AND UP0, UPT, UR6, URZ, UPT ;  /* 0x000000ff0600728c */ /* 0x002fc8000bf05070 */
[----:B------:R-:W-:-:S09]  /*00e0*/  UISETP.NE.AND.EX UP0, UPT, UR7, URZ, UPT, UP0 ;  /* 0x000000ff0700728c */ /* 0x000fd2000bf05300 */
[----:B------:R-:W-:Y:S05]  /*00f0*/  BRA.U !UP0, `(.L_x_1) ;  /* 0x0000000108107547 */ /* 0x000fea000b800000 */
[----:B------:R-:W1:Y:S02]  /*0100*/  LDC.64 R2, c[0x0][0x888] ;  /* 0x00022200ff027b82 */ /* 0x000e640000000a00 */
[----:B-1----:R1:W5:Y:S01]  /*0110*/  LDG.E R49, desc[UR46][R2.64] ;  /* 0x0000002e02317981 */ /* 0x002362000c1e1900 */
[----:B------:R-:W-:Y:S01]  /*0120*/  HFMA2 R88, -RZ, RZ, 0, 5.9604644775390625e-08 ;  /* 0x00000001ff587431 */ /* 0x000fe200000001ff */
[----:B------:R-:W-:Y:S05]  /*0130*/  BRA `(.L_x_0) ;  /* 0x00000000000c7947 */ /* 0x000fea0003800000 */
.L_x_1:
[----:B------:R-:W1:Y:S01]  /*0140*/  LDCU UR6, c[0x0][0x880] ;  /* 0x00011000ff0677ac */ /* 0x000e620008000800 */
[----:B------:R-:W-:Y:S01]  /*0150*/  HFMA2 R88, -RZ, RZ, 0, 5.9604644775390625e-08 ;  /* 0x00000001ff587431 */ /* 0x000fe200000001ff */
[----:B-1----:R-:W-:-:S07]  /*0160*/  MOV R49, UR6 ;  /* 0x0000000600317c02 */ /* 0x002fce0008000f00 */
.L_x_0:
[----:B------:R-:W2:Y:S02]  /*0170*/  LDCU.64 UR6, c[0x0][0x8b0] ;  /* 0x00011600ff0677ac */ /* 0x000ea40008000a00 */
[----:B--2---:R-:W-:-:S04]  /*0180*/  UISETP.NE.U32.AND UP0, UPT, UR6, URZ, UPT ;  /* 0x000000ff0600728c */ /* 0x004fc8000bf05070 */
[----:B------:R-:W-:-:S09]  /*0190*/  UISETP.NE.AND.EX UP0, UPT, UR7, URZ, UPT, UP0 ;  /* 0x000000ff0700728c */ /* 0x000fd2000bf05300 */
[----:B------:R-:W-:Y:S05]  /*01a0*/  BRA.U UP0, `(.L_x_2) ;  /* 0x0000000100247547 */ /* 0x000fea000b800000 */
[----:B------:R-:W2:Y:S02]  /*01b0*/  LDCU.64 UR6, c[0x0][0x8a8] ;  /* 0x00011500ff0677ac */ /* 0x000ea40008000a00 */
[----:B--2---:R-:W-:-:S04]  /*01c0*/  UISETP.NE.U32.AND UP0, UPT, UR6, URZ, UPT ;  /* 0x000000ff0600728c */ /* 0x004fc8000bf05070 */
[----:B------:R-:W-:-:S09]  /*01d0*/  UISETP.NE.AND.EX UP0, UPT, UR7, URZ, UPT, UP0 ;  /* 0x000000ff0700728c */ /* 0x000fd2000bf05300 */
[----:B------:R-:W-:Y:S05]  /*01e0*/  BRA.U !UP0, `(.L_x_3) ;  /* 0x00000001080c7547 */ /* 0x000fea000b800000 */
[----:B-1----:R-:W1:Y:S02]  /*01f0*/  LDC.64 R2, c[0x0][0x8a8] ;  /* 0x00022a00ff027b82 */ /* 0x002e640000000a00 */
[----:B-1----:R2:W5:Y:S01]  /*0200*/  LDG.E R47, desc[UR46][R2.64] ;  /* 0x0000002e022f7981 */ /* 0x002562000c1e1900 */
[----:B------:R-:W-:Y:S05]  /*0210*/  BRA `(.L_x_2) ;  /* 0x0000000000087947 */ /* 0x000fea0003800000 */
.L_x_3:
[----:B------:R-:W2:Y:S02]  /*0220*/  LDCU UR6, c[0x0][0x8a0] ;  /* 0x00011400ff0677ac */ /* 0x000ea40008000800 */
[----:B--2---:R-:W-:Y:S02]  /*0230*/  MOV R47, UR6 ;  /* 0x00000006002f7c02 */ /* 0x004fe40008000f00 */
.L_x_2:
[----:B------:R-:W-:Y:S01]  /*0240*/  IMAD.U32 R0, RZ, RZ, UR8 ;  /* 0x00000008ff007e24 */ /* 0x000fe2000f8e00ff */
[----:B------:R-:W-:Y:S04]  /*0250*/  BSSY.RECONVERGENT B0, `(.L_x_4) ;  /* 0x000000c000007945 */ /* 0x000fe80003800200 */
[C---:B------:R-:W-:Y:S02]  /*0260*/  ISETP.NE.OR P1, PT, R0.reuse, 0x1, !P5 ;  /* 0x000000010000780c */ /* 0x040fe40006f25670 */
[----:B------:R-:W-:-:S11]  /*0270*/  ISETP.NE.OR P0, PT, R0, 0x3, !P5 ;  /* 0x000000030000780c */ /* 0x000fd60006f05670 */
[----:B------:R-:W-:Y:S05]  /*0280*/  @P1 BRA `(.L_x_5) ;  /* 0x0000000000201947 */ /* 0x000fea0003800000 */
[----:B------:R-:W3:Y:S02]  /*0290*/  LDCU.64 UR6, c[0x0][0x348] ;  /* 0x00006900ff0677ac */ /* 0x000ee40008000a00 */
[----:B---3--:R-:W-:Y:S02]  /*02a0*/  UIADD3 UR10, UP1, UPT, UR6, 0x80, URZ ;  /* 0x00000080060a7890 */ /* 0x008fe4000ff3e0ff */
[----:B------:R-:W-:Y:S02]  /*02b0*/  UIADD3 UR6, UP0, UPT, UR6, 0x180, URZ ;  /* 0x0000018006067890 */ /* 0x000fe4000ff1e0ff */
[----:B------:R-:W-:Y:S02]  /*02c0*/  UIADD3.X UR11, UPT, UPT, URZ, UR7, URZ, UP1, !UPT ;  /* 0x00000007ff0b7290 */ /* 0x000fe40008ffe4ff */
[----:B------:R-:W-:-:S07]  /*02d0*/  UIADD3.X UR7, UPT, UPT, URZ, UR7, URZ, UP0, !UPT ;  /* 0x00000007ff077290 */ /* 0x000fce00087fe4ff */
[----:B------:R3:W-:Y:S02]  /*02e0*/  UTMACCTL.PF [UR10] ;  /* 0x000000000a0079b9 */ /* 0x0007e40008040000 */
[----:B------:R3:W-:Y:S02]  /*02f0*/  UTMACCTL.PF [UR6] ;  /* 0x00000000060079b9 */ /* 0x0007e40008040000 */
[----:B---3--:R-:W-:Y:S01]  /*0300*/  NOP ;  /* 0x0000000000007918 */ /* 0x008fe20000000000 */
.L_x_5:
[----:B------:R-:W-:Y:S05]  /*0310*/  BSYNC.RECONVERGENT B0 ;  /* 0x0000000000007941 */ /* 0x000fea0003800200 */
.L_x_4:
[----:B------:R-:W-:Y:S04]  /*0320*/  BSSY.RECONVERGENT B0, `(.L_x_6) ;  /* 0x000000a000007945 */ /* 0x000fe80003800200 */
        /* <DEDUP_REMOVED lines=9> */
.L_x_7:
[----:B------:R-:W-:Y:S05]  /*03c0*/  BSYNC.RECONVERGENT B0 ;  /* 0x0000000000007941 */ /* 0x000fea0003800200 */
.L_x_6:
[----:B------:R-:W3:Y:S01]  /*03d0*/  LDCU.64 UR6, c[0x0][0x888] ;  /* 0x00011100ff0677ac */ /* 0x000ee20008000a00 */
[----:B------:R-:W-:Y:S02]  /*03e0*/  UISETP.EQ.U32.AND UP1, UPT, UR4, URZ, UPT ;  /* 0x000000ff0400728c */ /* 0x000fe4000bf22070 */
[----:B------:R-:W-:Y:S02]  /*03f0*/  UPLOP3.LUT UP2, UPT, UPT, UPT, UPT, 0x80, 0x8 ;  /* 0x000000000008789c */ /* 0x000fe40003f4f070 */
[----:B---3--:R-:W-:-:S04]  /*0400*/  UISETP.NE.U32.AND UP0, UPT, UR6, URZ, UPT ;  /* 0x000000ff0600728c */ /* 0x008fc8000bf05070 */
[----:B------:R-:W-:-:S04]  /*0410*/  UISETP.NE.AND.EX UP0, UPT, UR7, URZ, UPT, UP0 ;  /* 0x000000ff0700728c */ /* 0x000fc8000bf05300 */
[----:B------:R-:W-:-:S04]  /*0420*/  UISETP.EQ.OR.EX UP3, UPT, UR5, URZ, !UP0, UP1 ;  /* 0x000000ff0500728c */ /* 0x000fc8000c762710 */
[----:B------:R-:W-:-:S05]  /*0430*/  UP2UR UR53, UPR, URZ, 0x8 ;  /* 0x00000008ff357883 */ /* 0x000fca0008000000 */
[----:B------:R-:W-:Y:S07]  /*0440*/  BRA.U !UP3, `(.L_x_8) ;  /* 0x000000010b207547 */ /* 0x000fee000b800000 */
[----:B------:R-:W-:Y:S01]  /*0450*/  UISETP.NE.U32.AND UP2, UPT, UR4, URZ, UPT ;  /* 0x000000ff0400728c */ /* 0x000fe2000bf45070 */
[----:B-----5:R-:W-:Y:S01]  /*0460*/  FSETP.NEU.AND P0, PT, R49, RZ, PT ;  /* 0x000000ff3100720b */ /* 0x020fe20003f0d000 */
[----:B------:R-:W-:Y:S02]  /*0470*/  USEL UR4, URZ, 0xffffffff, UP0 ;  /* 0xffffffffff047887 */ /* 0x000fe40008000000 */
[----:B------:R-:W-:-:S10]  /*0480*/  UISETP.NE.AND.EX UP2, UPT, UR5, URZ, UPT, UP2 ;  /* 0x000000ff0500728c */ /* 0x000fd4000bf45320 */
[----:B------:R-:W-:Y:S01]  /*0490*/  VOTEU.ANY UP1, P0 ;  /* 0x0000000000ff7886 */ /* 0x000fe20000020100 */
[----:B------:R-:W-:-:S04]  /*04a0*/  @!UP2 USEL UR4, URZ, 0xffffffff, UP1 ;  /* 0xffffffffff04a887 */ /* 0x000fc80008800000 */
[----:B------:R-:W-:-:S04]  /*04b0*/  ULOP3.LUT UR4, UR4, 0x1, URZ, 0xc0, !UPT ;  /* 0x0000000104047892 */ /* 0x000fc8000f8ec0ff */
[----:B------:R-:W-:-:S11]  /*04c0*/  UISETP.NE.U32.AND UP2, UPT, UR4, 0x1, UPT ;  /* 0x000000010400788c */ /* 0x000fd6000bf45070 */
.L_x_8:
[----:B-12---:R-:W1:Y:S01]  /*04d0*/  SHFL.IDX PT, R2, R92, RZ, 0x1f ;  /* 0x00001fff5c027589 */ /* 0x006e6200000e0000 */
[----:B------:R-:W-:-:S04]  /*04e0*/  UISETP.NE.AND UP1, UPT, UR8, 0x2, UPT ;  /* 0x000000020800788c */ /* 0x000fc8000bf25270 */
[----:B------:R-:W-:Y:S01]  /*04f0*/  USEL UR6, URZ, 0x1, UP1 ;  /* 0x00000001ff067887 */ /* 0x000fe20008800000 */
[----:B-1----:R-:W-:-:S13]  /*0500*/  ISETP.NE.AND P0, PT, R2, RZ, PT ;  /* 0x000000ff0200720c */ /* 0x002fda0003f05270 */
[----:B------:R-:W-:Y:S05]  /*0510*/  @P0 BRA `(.L_x_9) ;  /* 0x0000000000480947 */ /* 0x000fea0003800000 */
[----:B------:R-:W1:Y:S01]  /*0520*/  S2UR UR5, SR_CgaCtaId ;  /* 0x00000000000579c3 */ /* 0x000e620000008800 */
[----:B------:R-:W-:Y:S01]  /*0530*/  UMOV UR7, 0x400 ;  /* 0x0000040000077882 */ /* 0x000fe20000000000 */
[----:B------:R-:W-:Y:S01]  /*0540*/  UMOV UR4, 0x1 ;  /* 0x0000000100047882 */ /* 0x000fe20000000000 */
[----:B------:R-:W-:Y:S01]  /*0550*/  ELECT P0, URZ, PT ;  /* 0x0000000000ff782f */ /* 0x000fe20003800000 */
[----:B------:R-:W-:-:S04]  /*0560*/  UIADD3 UR10, UPT, UPT, -UR4, 0x100000, URZ ;  /* 0x00100000040a7890 */ /* 0x000fc8000fffe1ff */
[----:B------:R-:W-:Y:S02]  /*0570*/  USHF.L.U32 UR11, UR10, 0xb, URZ ;  /* 0x0000000b0a0b7899 */ /* 0x000fe400080006ff */
[----:B------:R-:W-:Y:S02]  /*0580*/  USHF.L.U32 UR10, UR10, 0x1, URZ ;  /* 0x000000010a0a7899 */ /* 0x000fe400080006ff */
[----:B-1----:R-:W-:Y:S01]  /*0590*/  ULEA UR5, UR5, UR7, 0x18 ;  /* 0x0000000705057291 */ /* 0x002fe2000f8ec0ff */
[----:B------:R-:W1:Y:S11]  /*05a0*/  FENCE.VIEW.ASYNC.S ;  /* 0x00000000000073c6 */ /* 0x000e760000000000 */
[----:B-1----:R1:W2:Y:S01]  /*05b0*/  SYNCS.EXCH.64 URZ, [UR5], UR10 ;  /* 0x0000000a05ff75b2 */ /* 0x0022a20008000100 */
[----:B------:R1:W3:Y:S01]  /*05c0*/  SYNCS.EXCH.64 URZ, [UR5+0x20], UR10 ;  /* 0x0000200a05ff75b2 */ /* 0x0002e20008000100 */
[----:B------:R1:W4:Y:S01]  /*05d0*/  SYNCS.EXCH.64 URZ, [UR5+0x8], UR10 ;  /* 0x0000080a05ff75b2 */ /* 0x0003220008000100 */
[----:B------:R1:W1:Y:S01]  /*05e0*/  SYNCS.EXCH.64 URZ, [UR5+0x28], UR10 ;  /* 0x0000280a05ff75b2 */ /* 0x0002620008000100 */
[----:B------:R1:W1:Y:S01]  /*05f0*/  SYNCS.EXCH.64 URZ, [UR5+0x10], UR10 ;  /* 0x0000100a05ff75b2 */ /* 0x0002620008000100 */
[----:B------:R1:W1:Y:S01]  /*0600*/  SYNCS.EXCH.64 URZ, [UR5+0x30], UR10 ;  /* 0x0000300a05ff75b2 */ /* 0x0002620008000100 */
[----:B------:R1:W1:Y:S01]  /*0610*/  SYNCS.EXCH.64 URZ, [UR5+0x18], UR10 ;  /* 0x0000180a05ff75b2 */ /* 0x0002620008000100 */
[----:B------:R1:W1:Y:S01]  /*0620*/  SYNCS.EXCH.64 URZ, [UR5+0x38], UR10 ;  /* 0x0000380a05ff75b2 */ /* 0x0002620008000100 */
[----:B------:R-:W-:Y:S01]  /*0630*/  NOP ;  /* 0x0000000000007918 */ /* 0x000fe20000000000 */
.L_x_9:
[----:B------:R-:W2:Y:S01]  /*0640*/  SHFL.IDX PT, R2, R92, RZ, 0x1f ;  /* 0x00001fff5c027589 */ /* 0x000ea200000e0000 */
[----:B------:R-:W-:Y:S01]  /*0650*/  NOP ;  /* 0x0000000000007918 */ /* 0x000fe20000000000 */
[----:B--2---:R-:W-:-:S13]  /*0660*/  ISETP.NE.AND P0, PT, R2, 0x1, PT ;  /* 0x000000010200780c */ /* 0x004fda0003f05270 */
[----:B------:R-:W-:Y:S05]  /*0670*/  @P0 BRA `(.L_x_10) ;  /* 0x0000000000500947 */ /* 0x000fea0003800000 */
[----:B------:R-:W2:Y:S01]  /*0680*/  S2UR UR7, SR_CgaCtaId ;  /* 0x00000000000779c3 */ /* 0x000ea20000008800 */
[----:B------:R-:W-:Y:S01]  /*0690*/  UMOV UR9, 0x400 ;  /* 0x0000040000097882 */ /* 0x000fe20000000000 */
[----:B-1----:R-:W-:Y:S01]  /*06a0*/  UMOV UR5, 0x20 ;  /* 0x0000002000057882 */ /* 0x002fe20000000000 */
[----:B------:R-:W-:Y:S01]  /*06b0*/  UMOV UR4, 0x80 ;  /* 0x0000008000047882 */ /* 0x000fe20000000000 */
[----:B------:R-:W-:-:S04]  /*06c0*/  UIADD3 UR10, UPT, UPT, -UR5, 0x100000, URZ ;  /* 0x00100000050a7890 */ /* 0x000fc8000fffe1ff */
[----:B------:R-:W-:Y:S02]  /*06d0*/  USHF.L.U32 UR11, UR10, 0xb, URZ ;  /* 0x0000000b0a0b7899 */ /* 0x000fe400080006ff */
[----:B------:R-:W-:Y:S02]  /*06e0*/  USHF.L.U32 UR10, UR10, 0x1, URZ ;  /* 0x000000010a0a7899 */ /* 0x000fe400080006ff */
[----:B------:R-:W-:-:S04]  /*06f0*/  UIADD3 UR4, UPT, UPT, -UR4, 0x100000, URZ ;  /* 0x0010000004047890 */ /* 0x000fc8000fffe1ff */
[----:B------:R-:W-:Y:S02]  /*0700*/  USHF.L.U32 UR5, UR4, 0xb, URZ ;  /* 0x0000000b04057899 */ /* 0x000fe400080006ff */
[----:B------:R-:W-:Y:S01]  /*0710*/  USHF.L.U32 UR4, UR4, 0x1, URZ ;  /* 0x0000000104047899 */ /* 0x000fe200080006ff */
[----:B------:R-:W-:Y:S01]  /*0720*/  ELECT P0, URZ, PT ;  /* 0x0000000000ff782f */ /* 0x000fe20003800000 */
[----:B--2---:R-:W-:Y:S01]  /*0730*/  ULEA UR7, UR7, UR9, 0x18 ;  /* 0x0000000907077291 */ /* 0x004fe2000f8ec0ff */
[----:B------:R-:W1:Y:S11]  /*0740*/  FENCE.VIEW.ASYNC.S ;  /* 0x00000000000073c6 */ /* 0x000e760000000000 */
[----:B-1----:R2:W1:Y:S01]  /*0750*/  SYNCS.EXCH.64 URZ, [UR7+0x40], UR10 ;  /* 0x0000400a07ff75b2 */ /* 0x0024620008000100 */
[----:B------:R2:W1:Y:S01]  /*0760*/  SYNCS.EXCH.64 URZ, [UR7+0x58], UR4 ;  /* 0x0000580407ff75b2 */ /* 0x0004620008000100 */
[----:B------:R2:W1:Y:S01]  /*0770*/  SYNCS.EXCH.64 URZ, [UR7+0x48], UR10 ;  /* 0x0000480a07ff75b2 */ /* 0x0004620008000100 */
[----:B------:R2:W1:Y:S01]  /*0780*/  SYNCS.EXCH.64 URZ, [UR7+0x60], UR4 ;  /* 0x0000600407ff75b2 */ /* 0x0004620008000100 */
[----:B------:R2:W1:Y:S01]  /*0790*/  SYNCS.EXCH.64 URZ, [UR7+0x50], UR10 ;  /* 0x0000500a07ff75b2 */ /* 0x0004620008000100 */
[----:B------:R2:W1:Y:S02]  /*07a0*/  SYNCS.EXCH.64 URZ, [UR7+0x68], UR4 ;  /* 0x0000680407ff75b2 */ /* 0x0004640008000100 */
[----:B--2---:R-:W-:Y:S01]  /*07b0*/  NOP ;  /* 0x0000000000007918 */ /* 0x004fe20000000000 */
.L_x_10:
[----:B------:R-:W2:Y:S01]  /*07c0*/  SHFL.IDX PT, R2, R92, RZ, 0x1f ;  /* 0x00001fff5c027589 */ /* 0x000ea200000e0000 */
[----:B------:R-:W-:Y:S01]  /*07d0*/  NOP ;  /* 0x0000000000007918 */ /* 0x000fe20000000000 */
[----:B--2---:R-:W-:-:S13]  /*07e0*/  ISETP.NE.AND P0, PT, R2, 0x3, PT ;  /* 0x000000030200780c */ /* 0x004fda0003f05270 */
[----:B------:R-:W-:Y:S05]  /*07f0*/  @P0 BRA `(.L_x_11) ;  /* 0x0000000000300947 */ /* 0x000fea0003800000 */
[----:B-1----:R-:W1:Y:S01]  /*0800*/  S2UR UR5, SR_CgaCtaId ;  /* 0x00000000000579c3 */ /* 0x002e620000008800 */
        /* <DEDUP_REMOVED lines=8> */
[----:B-1----:R2:W1:Y:S01]  /*0890*/  SYNCS.EXCH.64 URZ, [UR5+0x70], UR10 ;  /* 0x0000700a05ff75b2 */ /* 0x0024620008000100 */
[----:B------:R2:W1:Y:S02]  /*08a0*/  SYNCS.EXCH.64 URZ, [UR5+0x78], UR10 ;  /* 0x0000780a05ff75b2 */ /* 0x0004640008000100 */
[----:B--2---:R-:W-:Y:S01]  /*08b0*/  NOP ;  /* 0x0000000000007918 */ /* 0x004fe20000000000 */
.L_x_11:
[----:B------:R-:W2:Y:S01]  /*08c0*/  SHFL.IDX PT, R2, R92, RZ, 0x1f ;  /* 0x00001fff5c027589 */ /* 0x000ea200000e0000 */
[----:B------:R-:W-:Y:S01]  /*08d0*/  NOP ;  /* 0x0000000000007918 */ /* 0x000fe20000000000 */
[----:B--2---:R-:W-:-:S13]  /*08e0*/  ISETP.NE.AND P0, PT, R2, 0x4, PT ;  /* 0x000000040200780c */ /* 0x004fda0003f05270 */
[----:B------:R-:W-:Y:S05]  /*08f0*/  @P0 BRA `(.L_x_12) ;  /* 0x00000000004c0947 */ /* 0x000fea0003800000 */
[----:B-1----:R-:W1:Y:S01]  /*0900*/  S2UR UR5, SR_CgaCtaId ;  /* 0x00000000000579c3 */ /* 0x002e620000008800 */
[----:B------:R-:W-:Y:S01]  /*0910*/  UMOV UR9, 0x100 ;  /* 0x0000010000097882 */ /* 0x000fe20000000000 */
[----:B------:R-:W-:Y:S01]  /*0920*/  UMOV UR7, 0x400 ;  /* 0x0000040000077882 */ /* 0x000fe20000000000 */
[----:B------:R-:W-:Y:S01]  /*0930*/  USEL UR9, UR9, 0xe0, UP2 ;  /* 0x000000e009097887 */ /* 0x000fe20009000000 */
[----:B------:R-:W-:Y:S01]  /*0940*/  UMOV UR4, 0x1 ;  /* 0x0000000100047882 */ /* 0x000fe20000000000 */
[----:B------:R-:W-:Y:S01]  /*0950*/  ELECT P0, URZ, PT ;  /* 0x0000000000ff782f */ /* 0x000fe20003800000 */
[----:B------:R-:W-:-:S04]  /*0960*/  UIADD3 UR10, UPT, UPT, -UR4, 0x100000, URZ ;  /* 0x00100000040a7890 */ /* 0x000fc8000fffe1ff */
[----:B------:R-:W-:Y:S02]  /*0970*/  USHF.L.U32 UR11, UR10, 0xb, URZ ;  /* 0x0000000b0a0b7899 */ /* 0x000fe400080006ff */
[----:B------:R-:W-:Y:S02]  /*0980*/  USHF.L.U32 UR10, UR10, 0x1, URZ ;  /* 0x000000010a0a7899 */ /* 0x000fe400080006ff */
[----:B------:R-:W-:-:S04]  /*0990*/  UIADD3 UR12, UPT, UPT, -UR9, 0x100000, URZ ;  /* 0x00100000090c7890 */ /* 0x000fc8000fffe1ff */
[----:B------:R-:W-:Y:S02]  /*09a0*/  USHF.L.U32 UR13, UR12, 0xb, URZ ;  /* 0x0000000b0c0d7899 */ /* 0x000fe400080006ff */
[----:B------:R-:W-:Y:S02]  /*09b0*/  USHF.L.U32 UR12, UR12, 0x1, URZ ;  /* 0x000000010c0c7899 */ /* 0x000fe400080006ff */
[----:B-1----:R-:W-:Y:S01]  /*09c0*/  ULEA UR5, UR5, UR7, 0x18 ;  /* 0x0000000705057291 */ /* 0x002fe2000f8ec0ff */
[----:B------:R-:W1:Y:S11]  /*09d0*/  FENCE.VIEW.ASYNC.S ;  /* 0x00000000000073c6 */ /* 0x000e760000000000 */
[----:B-1----:R2:W1:Y:S01]  /*09e0*/  SYNCS.EXCH.64 URZ, [UR5+0x80], UR10 ;  /* 0x0000800a05ff75b2 */ /* 0x0024620008000100 */
[----:B------:R2:W1:Y:S01]  /*09f0*/  SYNCS.EXCH.64 URZ, [UR5+0x90], UR12 ;  /* 0x0000900c05ff75b2 */ /* 0x0004620008000100 */
[----:B------:R2:W1:Y:S01]  /*0a00*/  SYNCS.EXCH.64 URZ, [UR5+0x88], UR10 ;  /* 0x0000880a05ff75b2 */ /* 0x0004620008000100 */
[----:B------:R2:W1:Y:S02]  /*0a10*/  SYNCS.EXCH.64 URZ, [UR5+0x98], UR12 ;  /* 0x0000980c05ff75b2 */ /* 0x0004640008000100 */
[----:B--2---:R-:W-:Y:S01]  /*0a20*/  NOP ;  /* 0x0000000000007918 */ /* 0x004fe20000000000 */
.L_x_12:
        /* <DEDUP_REMOVED lines=22> */
[----:B------:R2:W1:Y:S01]  /*0b90*/  SYNCS.EXCH.64 URZ, [UR7+0xd0], UR4 ;  /* 0x0000d00407ff75b2 */ /* 0x0004620008000100 */
[----:B------:R2:W1:Y:S01]  /*0ba0*/  SYNCS.EXCH.64 URZ, [UR7+0xb8], UR10 ;  /* 0x0000b80a07ff75b2 */ /* 0x0004620008000100 */
[----:B------:R2:W1:Y:S02]  /*0bb0*/  SYNCS.EXCH.64 URZ, [UR7+0xd8], UR4 ;  /* 0x0000d80407ff75b2 */ /* 0x0004640008000100 */
[----:B--2---:R-:W-:Y:S01]  /*0bc0*/  NOP ;  /* 0x0000000000007918 */ /* 0x004fe20000000000 */
.L_x_13:
        /* <DEDUP_REMOVED lines=18> */
.L_x_14:
[----:B-1----:R-:W1:Y:S01]  /*0cf0*/  S2UR UR5, SR_CTAID.X ;  /* 0x00000000000579c3 */ /* 0x002e620000002500 */
[----:B------:R-:W-:-:S05]  /*0d00*/  CS2R.32 R87, SR_CgaSize ;  /* 0x0000000000577805 */ /* 0x000fca0000008a00 */
[----:B------:R-:W-:-:S05]  /*0d10*/  IMAD R87, R87, -0xa0, RZ ;  /* 0xffffff6057577824 */ /* 0x000fca00078e02ff */
[----:B------:R-:W-:-:S14]  /*0d20*/  R2UR UR9, R87 ;  /* 0x00000000570972ca */ /* 0x000fdc00000e0000 */
[----:B------:R-:W2:Y:S01]  /*0d30*/  LDCU UR9, c[0x0][UR9+0x2b0] ;  /* 0x00005600090977ac */ /* 0x000ea20008000800 */
[----:B------:R-:W-:Y:S01]  /*0d40*/  NOP ;  /* 0x0000000000007918 */ /* 0x000fe20000000000 */
[----:B------:R-:W-:-:S05]  /*0d50*/  CS2R.32 R87, SR_CgaSize ;  /* 0x0000000000577805 */ /* 0x000fca0000008a00 */
[----:B------:R-:W-:-:S05]  /*0d60*/  IMAD R87, R87, -0xa0, RZ ;  /* 0xffffff6057577824 */ /* 0x000fca00078e02ff */
[----:B------:R-:W-:-:S14]  /*0d70*/  R2UR UR7, R87 ;  /* 0x00000000570772ca */ /* 0x000fdc00000e0000 */
[----:B------:R-:W3:Y:S01]  /*0d80*/  LDCU UR7, c[0x0][UR7+0x2b4] ;  /* 0x00005680070777ac */ /* 0x000ee20008000800 */
[----:B------:R-:W4:Y:S08]  /*0d90*/  S2UR UR4, SR_CTAID.Y ;  /* 0x00000000000479c3 */ /* 0x000f300000002600 */
[----:B------:R-:W3:Y:S01]  /*0da0*/  LDC R10, c[0x0][0xb24] ;  /* 0x0002c900ff0a7b82 */ /* 0x000ee20000000800 */
[----:B-1----:R-:W-:-:S02]  /*0db0*/  I2FP.F32.U32 R87, UR5 ;  /* 0x0000000500577c45 */ /* 0x002fc40008201000 */
[----:B------:R-:W-:-:S05]  /*0dc0*/  CS2R.32 R3, SR_CgaSize ;  /* 0x0000000000037805 */ /* 0x000fca0000008a00 */
[----:B------:R-:W-:-:S06]  /*0dd0*/  IMAD R3, R3, -0xa0, RZ ;  /* 0xffffff6003037824 */ /* 0x000fcc00078e02ff */
[----:B------:R-:W1:Y:S01]  /*0de0*/  LDC R3, c[0x0][R3+0x2a0] ;  /* 0x0000a80003037b82 */ /* 0x000e620000000800 */
[----:B------:R-:W-:Y:S01]  /*0df0*/  MOV R15, UR5 ;  /* 0x00000005000f7c02 */ /* 0x000fe20008000f00 */
[----:B--2---:R-:W-:Y:S01]  /*0e00*/  FMUL R87, R87, UR9 ;  /* 0x0000000957577c20 */ /* 0x004fe20008400000 */
[----:B----4-:R-:W-:Y:S02]  /*0e10*/  I2FP.F32.U32 R86, UR4 ;  /* 0x0000000400567c45 */ /* 0x010fe40008201000 */
[----:B------:R-:W-:-:S05]  /*0e20*/  CS2R.32 R2, SR_CgaSize ;  /* 0x0000000000027805 */ /* 0x000fca0000008a00 */
[----:B------:R-:W-:-:S06]  /*0e30*/  IMAD R2, R2, -0xa0, RZ ;  /* 0xffffff6002027824 */ /* 0x000fcc00078e02ff */
[----:B------:R-:W2:Y:S01]  /*0e40*/  LDC R2, c[0x0][R2+0x2a4] ;  /* 0x0000a90002027b82 */ /* 0x000ea20000000800 */
[----:B------:R-:W-:Y:S01]  /*0e50*/  MOV R14, UR4 ;  /* 0x00000004000e7c02 */ /* 0x000fe20008000f00 */
[----:B------:R-:W4:Y:S01]  /*0e60*/  F2I.U32.TRUNC.NTZ R87, R87 ;  /* 0x0000005700577305 */ /* 0x000f22000020f000 */
[----:B---3--:R-:W-:-:S05]  /*0e70*/  FMUL R86, R86, UR7 ;  /* 0x0000000756567c20 */ /* 0x008fca0008400000 */
[----:B------:R-:W-:Y:S01]  /*0e80*/  BAR.SYNC.DEFER_BLOCKING 0x0 ;  /* 0x0000000000007b1d */ /* 0x000fe20000010000 */
[----:B------:R-:W-:-:S05]  /*0e90*/  ISETP.GE.AND P0, PT, R10, 0x1, PT ;  /* 0x000000010a00780c */ /* 0x000fca0003f06270 */
[----:B------:R-:W3:Y:S02]  /*0ea0*/  F2I.U32.TRUNC.NTZ R86, R86 ;  /* 0x0000005600567305 */ /* 0x000ee4000020f000 */
[----:B------:R-:W2:Y:S01]  /*0eb0*/  S2UR UR36, SR_CTAID.Z ;  /* 0x00000000002479c3 */ /* 0x000ea20000002700 */
[----:B----4-:R-:W-:-:S05]  /*0ec0*/  IADD3 R87, PT, PT, -R87, RZ, RZ ;  /* 0x000000ff57577210 */ /* 0x010fca0007ffe1ff */
[----:B-1----:R-:W-:Y:S01]  /*0ed0*/  IMAD R87, R3, R87, UR5 ;  /* 0x0000000503577e24 */ /* 0x002fe2000f8e0257 */
[----:B---3--:R-:W-:-:S05]  /*0ee0*/  IADD3 R86, PT, PT, -R86, RZ, RZ ;  /* 0x000000ff56567210 */ /* 0x008fca0007ffe1ff */
[----:B--2---:R-:W-:Y:S01]  /*0ef0*/  IMAD R86, R2, R86, UR4 ;  /* 0x0000000402567e24 */ /* 0x004fe2000f8e0256 */
[----:B------:R-:W-:Y:S06]  /*0f00*/  @!P0 BRA `(.L_x_15) ;  /* 0x0000000000b88947 */ /* 0x000fec0003800000 */
[----:B------:R-:W1:Y:S01]  /*0f10*/  LDC.64 R4, c[0x0][0xb18] ;  /* 0x0002c600ff047b82 */ /* 0x000e620000000a00 */
[----:B------:R-:W-:-:S07]  /*0f20*/  ISETP.NE.AND P0, PT, R10, 0x1, PT ;  /* 0x000000010a00780c */ /* 0x000fce0003f05270 */
[----:B------:R-:W2:Y:S08]  /*0f30*/  LDC R9, c[0x0][0xb0c] ;  /* 0x0002c300ff097b82 */ /* 0x000eb00000000800 */
[----:B------:R-:W3:Y:S08]  /*0f40*/  LDC R12, c[0x0][0x370] ;  /* 0x0000dc00ff0c7b82 */ /* 0x000ef00000000800 */
[----:B------:R-:W4:Y:S01]  /*0f50*/  LDC R11, c[0x0][0x374] ;  /* 0x0000dd00ff0b7b82 */ /* 0x000f220000000800 */
[----:B-1----:R-:W-:-:S07]  /*0f60*/  ISETP.NE.AND P1, PT, R4, 0x1, PT ;  /* 0x000000010400780c */ /* 0x002fce0003f25270 */
[----:B------:R-:W3:Y:S01]  /*0f70*/  LDC.64 R6, c[0x0][0xb10] ;  /* 0x0002c400ff067b82 */ /* 0x000ee20000000a00 */
[----:B--2---:R-:W-:-:S07]  /*0f80*/  ISETP.NE.AND P2, PT, R9, 0x1, PT ;  /* 0x000000010900780c */ /* 0x004fce0003f45270 */
[----:B------:R-:W1:Y:S08]  /*0f90*/  LDC R8, c[0x0][0xb20] ;  /* 0x0002c800ff087b82 */ /* 0x000e700000000800 */
[----:B------:R-:W2:Y:S01]  /*0fa0*/  LDC.64 R2, c[0x0][0xb28] ;  /* 0x0002ca00ff027b82 */ /* 0x000ea20000000a00 */
[----:B----4-:R-:W-:-:S04]  /*0fb0*/  IMAD.HI.U32 R13, R11, R5, RZ ;  /* 0x000000050b0d7227 */ /* 0x010fc800078e00ff */
[----:B------:R-:W-:-:S04]  /*0fc0*/  IMAD.HI.U32 R5, R14, R5, RZ ;  /* 0x000000050e057227 */ /* 0x000fc800078e00ff */
[----:B---3--:R-:W-:-:S05]  /*0fd0*/  IMAD.HI.U32 R16, R12, R6, RZ ;  /* 0x000000060c107227 */ /* 0x008fca00078e00ff */
[-C--:B------:R-:W-:Y:S01]  /*0fe0*/  @P2 SHF.R.U32.HI R12, RZ, R7.reuse, R16 ;  /* 0x00000007ff0c2219 */ /* 0x080fe20000011610 */
[----:B------:R-:W-:Y:S01]  /*0ff0*/  IMAD.HI.U32 R16, R15, R6, RZ ;  /* 0x000000060f107227 */ /* 0x000fe200078e00ff */
[-C--:B-1----:R-:W-:Y:S02]  /*1000*/  @P1 SHF.R.U32.HI R11, RZ, R8.reuse, R13 ;  /* 0x00000008ff0b1219 */ /* 0x082fe4000001160d */
[----:B------:R-:W-:Y:S02]  /*1010*/  SHF.R.U32.HI R5, RZ, R8, R5 ;  /* 0x00000008ff057219 */ /* 0x000fe40000011605 */
[----:B------:R-:W-:Y:S02]  /*1020*/  SHF.R.U32.HI R16, RZ, R7, R16 ;  /* 0x00000007ff107219 */ /* 0x000fe40000011610 */
[----:B------:R-:W-:Y:S01]  /*1030*/  SEL R5, R14, R5, !P1 ;  /* 0x000000050e057207 */ /* 0x000fe20004800000 */
[----:B--2---:R-:W-:Y:S01]  /*1040*/  IMAD.HI.U32 R13, R11, R2, RZ ;  /* 0x000000020b0d7227 */ /* 0x004fe200078e00ff */
[----:B------:R-:W-:-:S03]  /*1050*/  SEL R16, R15, R16, !P2 ;  /* 0x000000100f107207 */ /* 0x000fc60005000000 */
[----:B------:R-:W-:Y:S01]  /*1060*/  IMAD.HI.U32 R6, R12, R2, RZ ;  /* 0x000000020c067227 */ /* 0x000fe200078e00ff */
[----:B------:R-:W-:-:S04]  /*1070*/  @P0 SHF.R.U32.HI R11, RZ, R3, R13 ;  /* 0x00000003ff0b0219 */ /* 0x000fc8000001160d */
[----:B------:R-:W-:Y:S01]  /*1080*/  @P0 SHF.R.U32.HI R12, RZ, R3, R6 ;  /* 0x00000003ff0c0219 */ /* 0x000fe20000011606 */
[----:B------:R-:W-:-:S04]  /*1090*/  IMAD R11, R11, R10, RZ ;  /* 0x0000000a0b0b7224 */ /* 0x000fc800078e02ff */
[----:B------:R-:W-:Y:S01]  /*10a0*/  IMAD R6, R12, R10, RZ ;  /* 0x0000000a0c067224 */ /* 0x000fe200078e02ff */
[----:B------:R-:W-:-:S04]  /*10b0*/  ISETP.GE.AND P1, PT, R5, R11, PT ;  /* 0x0000000b0500720c */ /* 0x000fc80003f26270 */
[----:B------:R-:W-:Y:S01]  /*10c0*/  ISETP.GE.OR P1, PT, R16, R6, P1 ;  /* 0x000000061000720c */ /* 0x000fe20000f26670 */
[----:B------:R-:W-:-:S05]  /*10d0*/  IMAD.HI.U32 R6, R5, R2, RZ ;  /* 0x0000000205067227 */ /* 0x000fca00078e00ff */
[----:B------:R-:W-:-:S04]  /*10e0*/  SHF.R.U32.HI R6, RZ, R3, R6 ;  /* 0x00000003ff067219 */ /* 0x000fc80000011606 */
[----:B------:R-:W-:-:S03]  /*10f0*/  SEL R6, R5, R6, !P0 ;  /* 0x0000000605067207 */ /* 0x000fc60004000000 */
[----:B------:R-:W-:Y:S01]  /*1100*/  @!P1 IMAD.HI.U32 R7, R16, R2, RZ ;  /* 0x0000000210079227 */ /* 0x000fe200078e00ff */
[----:B------:R-:W-:-:S04]  /*1110*/  IADD3 R2, PT, PT, -R6, RZ, RZ ;  /* 0x000000ff06027210 */ /* 0x000fc80007ffe1ff */
[----:B------:R-:W-:Y:S01]  /*1120*/  @!P1 SHF.R.U32.HI R3, RZ, R3, R7 ;  /* 0x00000003ff039219 */ /* 0x000fe20000011607 */
[----:B------:R-:W-:Y:S01]  /*1130*/  IMAD R2, R10, R2, R5 ;  /* 0x000000020a027224 */ /* 0x000fe200078e0205 */
[----:B------:R-:W-:Y:S02]  /*1140*/  IADD3 R7, PT, PT, -R5, RZ, RZ ;  /* 0x000000ff05077210 */ /* 0x000fe40007ffe1ff */
[----:B------:R-:W-:-:S03]  /*1150*/  @!P1 SEL R3, R16, R3, !P0 ;  /* 0x0000000310039207 */ /* 0x000fc60004000000 */
[----:B------:R-:W-:Y:S02]  /*1160*/  IMAD R7, R4, R7, R14 ;  /* 0x0000000704077224 */ /* 0x000fe400078e020e */
[--C-:B------:R-:W-:Y:S02]  /*1170*/  @!P1 IMAD.IADD R6, R6, 0x1, -R3.reuse ;  /* 0x0000000106069824 */ /* 0x100fe400078e0a03 */
[----:B------:R-:W-:Y:S01]  /*1180*/  @!P1 IMAD R3, R2, R12, R3 ;  /* 0x0000000c02039224 */ /* 0x000fe200078e0203 */
[----:B------:R-:W-:Y:S01]  /*1190*/  IADD3 R2, PT, PT, -R16, RZ, RZ ;  /* 0x000000ff10027210 */ /* 0x000fe20007ffe1ff */
[----:B------:R-:W-:Y:S02]  /*11a0*/  @!P1 IMAD R5, R6, R10, R16 ;  /* 0x0000000a06059224 */ /* 0x000fe400078e0210 */
[----:B------:R-:W-:Y:S02]  /*11b0*/  @!P1 IMAD.MOV.U32 R16, RZ, RZ, R3 ;  /* 0x000000ffff109224 */ /* 0x000fe400078e0003 */
[----:B------:R-:W-:-:S02]  /*11c0*/  IMAD R2, R9, R2, R15 ;  /* 0x0000000209027224 */ /* 0x000fc400078e020f */
[----:B------:R-:W-:Y:S02]  /*11d0*/  IMAD R14, R5, R4, R7 ;  /* 0x00000004050e7224 */ /* 0x000fe400078e0207 */
[----:B------:R-:W-:Y:S02]  /*11e0*/  IMAD R15, R16, R9, R2 ;  /* 0x00000009100f7224 */ /* 0x000fe400078e0202 */
.L_x_15:
[----:B------:R-:W1:Y:S01]  /*11f0*/  LDCU UR4, c[0x0][0xb30] ;  /* 0x00016600ff0477ac */ /* 0x000e620008000800 */
[----:B------:R-:W2:Y:S08]  /*1200*/  S2UR UR37, SR_CgaCtaId ;  /* 0x00000000002579c3 */ /* 0x000eb00000008800 */
[----:B------:R-:W3:Y:S01]  /*1210*/  LDC R40, c[0x0][0xb24] ;  /* 0x0002c900ff287b82 */ /* 0x000ee20000000800 */
[----:B-1----:R-:W-:-:S09]  /*1220*/  UISETP.NE.AND UP1, UPT, UR4, 0x1, UPT ;  /* 0x000000010400788c */ /* 0x002fd2000bf25270 */
[----:B--2---:R-:W-:Y:S05]  /*1230*/  BRA.U UP1, `(.L_x_16) ;  /* 0x0000000101407547 */ /* 0x004fea000b800000 */
[----:B------:R-:W1:Y:S08]  /*1240*/  LDC.64 R4, c[0x0][0xb10] ;  /* 0x0002c400ff047b82 */ /* 0x000e700000000a00 */
[----:B------:R-:W2:Y:S08]  /*1250*/  LDC.64 R2, c[0x0][0xb18] ;  /* 0x0002c600ff027b82 */ /* 0x000eb00000000a00 */
[----:B------:R-:W4:Y:S08]  /*1260*/  LDC R6, c[0x0][0xb20] ;  /* 0x0002c800ff067b82 */ /* 0x000f300000000800 */
[----:B------:R-:W3:Y:S01]  /*1270*/  LDC R7, c[0x0][0xb0c] ;  /* 0x0002c300ff077b82 */ /* 0x000ee20000000800 */
[----:B-1----:R-:W-:-:S05]  /*1280*/  IMAD.HI.U32 R4, R15, R4, RZ ;  /* 0x000000040f047227 */ /* 0x002fca00078e00ff */
[----:B------:R-:W-:Y:S01]  /*1290*/  SHF.R.U32.HI R4, RZ, R5, R4 ;  /* 0x00000005ff047219 */ /* 0x000fe20000011604 */
[----:B--2---:R-:W-:Y:S01]  /*12a0*/  IMAD.HI.U32 R3, R14, R3, RZ ;  /* 0x000000030e037227 */ /* 0x004fe200078e00ff */
[----:B------:R-:W-:-:S04]  /*12b0*/  ISETP.NE.AND P0, PT, R2, 0x1, PT ;  /* 0x000000010200780c */ /* 0x000fc80003f05270 */
[----:B----4-:R-:W-:-:S04]  /*12c0*/  SHF.R.U32.HI R3, RZ, R6, R3 ;  /* 0x00000006ff037219 */ /* 0x010fc80000011603 */
[----:B------:R-:W-:Y:S02]  /*12d0*/  SEL R3, R14, R3, !P0 ;  /* 0x000000030e037207 */ /* 0x000fe40004000000 */
[----:B---3--:R-:W-:-:S04]  /*12e0*/  ISETP.NE.AND P1, PT, R7, 0x1, PT ;  /* 0x000000010700780c */ /* 0x008fc80003f25270 */
[----:B------:R-:W-:-:S05]  /*12f0*/  SEL R4, R15, R4, !P1 ;  /* 0x000000040f047207 */ /* 0x000fca0004800000 */
[----:B------:R-:W-:Y:S02]  /*1300*/  IMAD.IADD R5, R3, 0x1, -R4 ;  /* 0x0000000103057824 */ /* 0x000fe400078e0a04 */
[----:B------:R-:W-:Y:S02]  /*1310*/  IMAD.IADD R3, R4, 0x1, -R3 ;  /* 0x0000000104037824 */ /* 0x000fe400078e0a03 */
[----:B------:R-:W-:Y:S02]  /*1320*/  IMAD R15, R5, R7, R15 ;  /* 0x00000007050f7224 */ /* 0x000fe400078e020f */
[----:B------:R-:W-:-:S07]  /*1330*/  IMAD R14, R3, R2, R14 ;  /* 0x00000002030e7224 */ /* 0x000fce00078e020e */
.L_x_16:
[----:B------:R-:W-:Y:S01]  /*1340*/  BAR.SYNC.DEFER_BLOCKING 0x0 ;  /* 0x0000000000007b1d */ /* 0x000fe20000010000 */
[----:B------:R-:W-:Y:S01]  /*1350*/  UISETP.NE.AND UP1, UPT, UR8, 0x2, UPT ;  /* 0x000000020800788c */ /* 0x000fe2000bf25270 */
[----:B------:R-:W-:Y:S02]  /*1360*/  ISETP.NE.OR P5, PT, R0, 0x2, !P5 ;  /* 0x000000020000780c */ /* 0x000fe40006fa5670 */
[----:B------:R-:W-:-:S06]  /*1370*/  LOP3.LUT R2, R93, 0x1f, RZ, 0xc0, !PT ;  /* 0x0000001f5d027812 */ /* 0x000fcc00078ec0ff */
[----:B------:R-:W-:Y:S05]  /*1380*/  BRA.U UP1, `(.L_x_17) ;  /* 0x00000011018c7547 */ /* 0x000fea000b800000 */
[----:B------:R-:W1:Y:S01]  /*1390*/  LDCU UR13, c[0x0][0x38c] ;  /* 0x00007180ff0d77ac */ /* 0x000e620008000800 */
[----:B------:R-:W2:Y:S01]  /*13a0*/  LDC R8, c[0x0][0x370] ;  /* 0x0000dc00ff087b82 */ /* 0x000ea20000000800 */
[----:B------:R-:W-:Y:S01]  /*13b0*/  PLOP3.LUT P1, PT, PT, PT, UP2, 0x80, 0x8 ;  /* 0x000000000008781c */ /* 0x000fe20003f2f028 */
[----:B------:R-:W-:Y:S01]  /*13c0*/  IMAD.MOV.U32 R17, RZ, RZ, 0x1 ;  /* 0x00000001ff117424 */ /* 0x000fe200078e00ff */
[----:B------:R-:W-:Y:S01]  /*13d0*/  ISETP.EQ.OR P4, PT, R2, RZ, P5 ;  /* 0x000000ff0200720c */ /* 0x000fe20002f82670 */
[----:B------:R-:W-:Y:S01]  /*13e0*/  IMAD.MOV.U32 R16, RZ, RZ, RZ ;  /* 0x000000ffff107224 */ /* 0x000fe200078e00ff */
[----:B------:R-:W-:Y:S02]  /*13f0*/  PLOP3.LUT P1, PT, P1, PT, PT, 0x8, 0x80 ;  /* 0x000000000080781c */ /* 0x000fe40000f2e170 */
[----:B------:R-:W-:Y:S01]  /*1400*/  CS2R R12, SRZ ;  /* 0x00000000000c7805 */ /* 0x000fe2000001ff00 */
[----:B------:R-:W-:Y:S01]  /*1410*/  IMAD.MOV.U32 R11, RZ, RZ, 0x1 ;  /* 0x00000001ff0b7424 */ /* 0x000fe200078e00ff */
[----:B------:R-:W4:Y:S01]  /*1420*/  LDC R0, c[0x0][0x374] ;  /* 0x0000dd00ff007b82 */ /* 0x000f220000000800 */
[----:B------:R-:W2:Y:S01]  /*1430*/  LDCU.64 UR22, c[0x0][0x348] ;  /* 0x00006900ff1677ac */ /* 0x000ea20008000a00 */
[----:B------:R-:W-:Y:S01]  /*1440*/  UMOV UR6, URZ ;  /* 0x000000ff00067c82 */ /* 0x000fe20008000000 */
[----:B-1----:R-:W-:-:S04]  /*1450*/  UIADD3 UR5, UPT, UPT, UR13, 0x7f, URZ ;  /* 0x0000007f0d057890 */ /* 0x002fc8000fffe0ff */
[----:B------:R-:W-:-:S04]  /*1460*/  USHF.R.S32.HI UR4, URZ, 0x1f, UR5 ;  /* 0x0000001fff047899 */ /* 0x000fc80008011405 */
[----:B------:R-:W-:-:S04]  /*1470*/  ULEA.HI UR4, UR4, UR5, URZ, 0x7 ;  /* 0x0000000504047291 */ /* 0x000fc8000f8f38ff */
[----:B------:R-:W-:Y:S02]  /*1480*/  USHF.R.S32.HI UR15, URZ, 0x7, UR4 ;  /* 0x00000007ff0f7899 */ /* 0x000fe40008011404 */
[----:B------:R-:W-:Y:S02]  /*1490*/  UIADD3 UR4, UPT, UPT, UR13, -0x1, URZ ;  /* 0xffffffff0d047890 */ /* 0x000fe4000fffe0ff */
[----:B------:R-:W-:Y:S02]  /*14a0*/  UISETP.LT.U32.AND UP0, UPT, UR15, 0x4, UPT ;  /* 0x000000040f00788c */ /* 0x000fe4000bf01070 */
[----:B------:R-:W-:Y:S02]  /*14b0*/  UISETP.GE.U32.AND UP1, UPT, UR4, -0xff, UPT ;  /* 0xffffff010400788c */ /* 0x000fe4000bf26070 */
[----:B------:R-:W-:Y:S02]  /*14c0*/  USEL UR14, UR15, 0x4, UP0 ;  /* 0x000000040f0e7887 */ /* 0x000fe40008000000 */
[----:B------:R-:W-:-:S02]  /*14d0*/  UIADD3 UR13, UPT, UPT, UR13, 0xfe, URZ ;  /* 0x000000fe0d0d7890 */ /* 0x000fc4000fffe0ff */
[----:B------:R-:W-:Y:S02]  /*14e0*/  UIADD3 UR5, UPT, UPT, UR14, -0x1, URZ ;  /* 0xffffffff0e057890 */ /* 0x000fe4000fffe0ff */
[----:B------:R-:W-:-:S03]  /*14f0*/  UIADD3 UR7, UPT, UPT, UR15, -UR14, URZ ;  /* 0x8000000e0f077290 */ /* 0x000fc6000fffe0ff */
[----:B------:R-:W-:-:S04]  /*1500*/  @UP1 UIADD3 UR5, UPT, UPT, UR14, URZ, URZ ;  /* 0x000000ff0e051290 */ /* 0x000fc8000fffe0ff */
[----:B--2---:R-:W-:-:S12]  /*1510*/  UIADD3 UR5, UPT, UPT, UR5, 0x1, URZ ;  /* 0x0000000105057890 */ /* 0x004fd8000fffe0ff */
.L_x_35:
[----:B------:R-:W-:Y:S01]  /*1520*/  UISETP.NE.AND UP0, UPT, UR37, URZ, UPT ;  /* 0x000000ff2500728c */ /* 0x000fe2000bf05270 */
[----:B------:R-:W1:Y:S08]  /*1530*/  S2UR UR37, SR_CgaCtaId ;  /* 0x00000000002579c3 */ /* 0x000e700000008800 */
[----:B------:R-:W-:Y:S05]  /*1540*/  BRA.U UP0, `(.L_x_18) ;  /* 0x0000000100347547 */ /* 0x000fea000b800000 */
[----:B------:R-:W2:Y:S01]  /*1550*/  S2R R2, SR_CgaCtaId ;  /* 0x0000000000027919 */ /* 0x000ea20000008800 */
[----:B------:R-:W-:-:S04]  /*1560*/  MOV R3, 0x400 ;  /* 0x0000040000037802 */ /* 0x000fc80000000f00 */
[----:B--2---:R-:W-:Y:S02]  /*1570*/  LEA R2, R2, R3, 0x18 ;  /* 0x0000000302027211 */ /* 0x004fe400078ec0ff */
[----:B------:R-:W-:-:S03]  /*1580*/  SHF.L.U32 R3, R11, 0x1f, RZ ;  /* 0x0000001f0b037819 */ /* 0x000fc600000006ff */
[----:B------:R-:W-:-:S04]  /*1590*/  IMAD R2, R12, 0x8, R2 ;  /* 0x000000080c027824 */ /* 0x000fc800078e0202 */
[----:B------:R-:W2:Y:S02]  /*15a0*/  SYNCS.PHASECHK.TRANS64.TRYWAIT P0, [R2+URZ+0xf0], R3 ;  /* 0x0000f003020075a7 */ /* 0x000ea400080011ff */
[----:B--2---:R-:W-:Y:S05]  /*15b0*/  @!P0 BRA `(.L_x_19) ;  /* 0x0000006000488947 */ /* 0x004fea0003800000 */
.L_x_115:
[----:B------:R-:W-:Y:S01]  /*15c0*/  VIADD R12, R12, 0x1 ;  /* 0x000000010c0c7836 */ /* 0x000fe20000000000 */
[----:B------:R2:W-:Y:S04]  /*15d0*/  SYNCS.ARRIVE.TRANS64.A1T0 RZ, [R2+URZ+0xe0], RZ ;  /* 0x0000e0ff02ff79a7 */ /* 0x0005e800081000ff */
[----:B------:R-:W-:-:S04]  /*15e0*/  ISETP.NE.AND P0, PT, R12, 0x2, PT ;  /* 0x000000020c00780c */ /* 0x000fc80003f05270 */
[----:B------:R-:W-:Y:S02]  /*15f0*/  SEL R12, R12, RZ, P0 ;  /* 0x000000ff0c0c7207 */ /* 0x000fe40000000000 */
[----:B--2---:R-:W-:-:S04]  /*1600*/  SEL R2, RZ, 0x1, P0 ;  /* 0x00000001ff027807 */ /* 0x004fc80000000000 */
[----:B------:R-:W-:-:S07]  /*1610*/  LOP3.LUT R11, R11, R2, RZ, 0x3c, !PT ;  /* 0x000000020b0b7212 */ /* 0x000fce00078e3cff */
.L_x_18:
[----:B------:R-:W-:Y:S01]  /*1620*/  UMOV UR4, 0x400 ;  /* 0x0000040000047882 */ /* 0x000fe20000000000 */
[----:B------:R-:W-:Y:S01]  /*1630*/  SHF.L.U32 R2, R17, 0x1f, RZ ;  /* 0x0000001f11027819 */ /* 0x000fe200000006ff */
[----:B-1----:R-:W-:Y:S01]  /*1640*/  ULEA UR4, UR37, UR4, 0x18 ;  /* 0x0000000425047291 */ /* 0x002fe2000f8ec0ff */
[----:B------:R-:W-:Y:S01]  /*1650*/  R2UR UR34, R15 ;  /* 0x000000000f2272ca */ /* 0x000fe200000e0000 */
[----:B------:R-:W-:Y:S01]  /*1660*/  UISETP.GE.U32.AND UP0, UPT, UR13, 0xff, UPT ;  /* 0x000000ff0d00788c */ /* 0x000fe2000bf06070 */
[----:B------:R-:W-:Y:S01]  /*1670*/  R2UR UR10, R14 ;  /* 0x000000000e0a72ca */ /* 0x000fe200000e0000 */
[----:B------:R-:W-:Y:S01]  /*1680*/  ULEA UR8, UR6, UR4, 0x3 ;  /* 0x0000000406087291 */ /* 0x000fe2000f8e18ff */
[----:B------:R-:W-:-:S08]  /*1690*/  UMOV UR21, URZ ;  /* 0x000000ff00157c82 */ /* 0x000fd00008000000 */
[----:B------:R1:W2:Y:S01]  /*16a0*/  SYNCS.PHASECHK.TRANS64.TRYWAIT P0, [UR8+0x20], R2 ;  /* 0x00002002ff0075a7 */ /* 0x0002a20008001108 */
[----:B------:R-:W-:Y:S02]  /*16b0*/  USHF.L.U32 UR34, UR34, 0x7, URZ ;  /* 0x0000000722227899 */ /* 0x000fe400080006ff */
[----:B------:R-:W-:Y:S01]  /*16c0*/  USHF.L.U32 UR10, UR10, 0x6, URZ ;  /* 0x000000060a0a7899 */ /* 0x000fe200080006ff */
[----:B------:R-:W-:Y:S11]  /*16d0*/  BRA.U !UP0, `(.L_x_20) ;  /* 0x0000000108c07547 */ /* 0x000ff6000b800000 */
[----:B------:R-:W-:Y:S01]  /*16e0*/  UIADD3 UR18, UPT, UPT, UR34, 0x40, URZ ;  /* 0x0000004022127890 */ /* 0x000fe2000fffe0ff */
[----:B------:R-:W-:Y:S01]  /*16f0*/  UMOV UR24, URZ ;  /* 0x000000ff00187c82 */ /* 0x000fe20008000000 */
[----:B------:R-:W-:-:S10]  /*1700*/  UMOV UR25, UR6 ;  /* 0x0000000600197c82 */ /* 0x000fd40008000000 */
.L_x_25:
[----:B-1----:R-:W-:Y:S01]  /*1710*/  ULEA UR33, UR25, UR4, 0x3 ;  /* 0x0000000419217291 */ /* 0x002fe2000f8e18ff */
[----:B--2---:R-:W-:Y:S01]  /*1720*/  @!P5 MOV R3, 0xc000 ;  /* 0x0000c0000003d802 */ /* 0x004fe20000000f00 */
[----:B--2---:R-:W-:Y:S10]  /*1730*/  @P0 BRA `(.L_x_21) ;  /* 0x00000000000c0947 */ /* 0x004ff40003800000 */
[----:B------:R-:W-:-:S04]  /*1740*/  SHF.L.U32 R4, R17, 0x1f, RZ ;  /* 0x0000001f11047819 */ /* 0x000fc800000006ff */
[----:B------:R-:W2:Y:S02]  /*1750*/  SYNCS.PHASECHK.TRANS64.TRYWAIT P0, [UR33+0x20], R4 ;  /* 0x00002004ff0075a7 */ /* 0x000ea40008001121 */
[----:B--2---:R-:W-:Y:S05]  /*1760*/  @!P0 BRA `(.L_x_22) ;  /* 0x0000005c00f08947 */ /* 0x004fea0003800000 */
.L_x_21:
[----:B------:R2:W-:Y:S01]  /*1770*/  @!P5 SYNCS.ARRIVE.TRANS64 RZ, [UR33], R3 ;  /* 0x00000003ffffd9a7 */ /* 0x0005e20008000021 */
[----:B------:R-:W-:Y:S04]  /*1780*/  BSSY.RECONVERGENT B0, `(.L_x_23) ;  /* 0x0000003000007945 */ /* 0x000fe80003800200 */
[----:B------:R-:W-:Y:S05]  /*1790*/  @P4 BRA `(.L_x_24) ;  /* 0x0000000000044947 */ /* 0x000fea0003800000 */
[----:B------:R-:W-:Y:S05]  /*17a0*/  BPT.TRAP 0x1 ;  /* 0x000000040000795c */ /* 0x000fea0000300000 */
.L_x_24:
[----:B------:R-:W-:Y:S05]  /*17b0*/  BSYNC.RECONVERGENT B0 ;  /* 0x0000000000007941 */ /* 0x000fea0003800200 */
.L_x_23:
[----:B------:R-:W-:Y:S02]  /*17c0*/  UIADD3 UR6, UPT, UPT, UR25, 0x1, URZ ;  /* 0x0000000119067890 */ /* 0x000fe4000fffe0ff */
[----:B------:R-:W-:Y:S02]  /*17d0*/  ULEA UR16, UR25, UR4, 0xf ;  /* 0x0000000419107291 */ /* 0x000fe4000f8e78ff */
[----:B------:R-:W-:Y:S02]  /*17e0*/  UISETP.NE.AND UP0, UPT, UR6, 0x4, UPT ;  /* 0x000000040600788c */ /* 0x000fe4000bf05270 */
[----:B------:R-:W-:Y:S02]  /*17f0*/  UIADD3 UR30, UP1, UPT, UR22, 0x80, URZ ;  /* 0x00000080161e7890 */ /* 0x000fe4000ff3e0ff */
[----:B------:R-:W-:Y:S02]  /*1800*/  USEL UR9, URZ, 0x1, UP0 ;  /* 0x00000001ff097887 */ /* 0x000fe40008000000 */
[----:B------:R-:W-:-:S02]  /*1810*/  USEL UR6, UR6, URZ, UP0 ;  /* 0x000000ff06067287 */ /* 0x000fc40008000000 */
[----:B------:R-:W-:Y:S02]  /*1820*/  UIADD3 UR28, UP0, UPT, UR22, 0x180, URZ ;  /* 0x00000180161c7890 */ /* 0x000fe4000ff1e0ff */
[----:B------:R-:W-:Y:S01]  /*1830*/  ULEA UR8, UR6, UR4, 0x3 ;  /* 0x0000000406087291 */ /* 0x000fe2000f8e18ff */
[----:B------:R-:W-:Y:S01]  /*1840*/  LOP3.LUT R17, R17, UR9, RZ, 0x3c, !PT ;  /* 0x0000000911117c12 */ /* 0x000fe2000f8e3cff */
[----:B------:R-:W-:Y:S02]  /*1850*/  USHF.L.U32 UR35, UR24, 0x7, URZ ;  /* 0x0000000718237899 */ /* 0x000fe400080006ff */
[----:B------:R-:W-:Y:S01]  /*1860*/  UIADD3.X UR31, UPT, UPT, URZ, UR23, URZ, UP1, !UPT ;  /* 0x00000017ff1f7290 */ /* 0x000fe20008ffe4ff */
[----:B-1----:R-:W-:Y:S01]  /*1870*/  SHF.L.U32 R2, R17, 0x1f, RZ ;  /* 0x0000001f11027819 */ /* 0x002fe200000006ff */
[----:B------:R-:W-:Y:S02]  /*1880*/  UIADD3 UR32, UPT, UPT, UR16, 0x6400, URZ ;  /* 0x0000640010207890 */ /* 0x000fe4000fffe0ff */
[----:B------:R-:W-:Y:S01]  /*1890*/  UIADD3 UR16, UPT, UPT, UR16, 0xa400, URZ ;  /* 0x0000a40010107890 */ /* 0x000fe2000fffe0ff */
[----:B------:R1:W1:Y:S01]  /*18a0*/  SYNCS.PHASECHK.TRANS64.TRYWAIT P0, [UR8+0x20], R2 ;  /* 0x00002002ff0075a7 */ /* 0x0002620008001108 */
[----:B------:R-:W-:-:S02]  /*18b0*/  ULEA UR8, UR25, UR4, 0xe ;  /* 0x0000000419087291 */ /* 0x000fc4000f8e70ff */
[----:B------:R-:W-:Y:S02]  /*18c0*/  UIADD3.X UR29, UPT, UPT, URZ, UR23, URZ, UP0, !UPT ;  /* 0x00000017ff1d7290 */ /* 0x000fe400087fe4ff */
[----:B------:R-:W-:Y:S01]  /*18d0*/  UIADD3 UR8, UPT, UPT, UR8, 0x26400, URZ ;  /* 0x0002640008087890 */ /* 0x000fe2000fffe0ff */
[----:B------:R-:W-:Y:S01]  /*18e0*/  UMOV UR26, 0x0 ;  /* 0x00000000001a7882 */ /* 0x000fe20000000000 */
[----:B------:R-:W-:Y:S01]  /*18f0*/  UMOV UR27, 0x10000000 ;  /* 0x10000000001b7882 */ /* 0x000fe20000000000 */
[----:B------:R-:W-:Y:S01]  /*1900*/  UMOV UR17, UR33 ;  /* 0x0000002100117c82 */ /* 0x000fe20008000000 */
[----:B------:R-:W-:Y:S01]  /*1910*/  UMOV UR20, UR36 ;  /* 0x0000002400147c82 */ /* 0x000fe20008000000 */
[----:B------:R-:W-:Y:S01]  /*1920*/  UMOV UR19, UR35 ;  /* 0x0000002300137c82 */ /* 0x000fe20008000000 */
[----:B------:R-:W-:Y:S01]  /*1930*/  UMOV UR12, UR36 ;  /* 0x00000024000c7c82 */ /* 0x000fe20008000000 */
[----:B------:R-:W-:Y:S01]  /*1940*/  UMOV UR9, UR33 ;  /* 0x0000002100097c82 */ /* 0x000fe20008000000 */
[----:B------:R-:W-:Y:S01]  /*1950*/  UMOV UR11, UR35 ;  /* 0x00000023000b7c82 */ /* 0x000fe20008000000 */
[----:B------:R1:W-:Y:S01]  /*1960*/  UTMALDG.3D [UR32], [UR30], desc[UR26] ;  /* 0x00001a201e0075b4 */ /* 0x0003e20008011000 */
[----:B------:R-:W-:Y:S01]  /*1970*/  UIADD3 UR24, UPT, UPT, UR24, 0x1, URZ ;  /* 0x0000000118187890 */ /* 0x000fe2000fffe0ff */
[----:B------:R-:W-:Y:S01]  /*1980*/  UMOV UR21, UR5 ;  /* 0x0000000500157c82 */ /* 0x000fe20008000000 */
[----:B------:R-:W-:-:S02]  /*1990*/  UMOV UR25, UR6 ;  /* 0x0000000600197c82 */ /* 0x000fc40008000000 */
[----:B------:R-:W-:Y:S01]  /*19a0*/  UISETP.NE.AND UP0, UPT, UR24, UR5, UPT ;  /* 0x000000051800728c */ /* 0x000fe2000bf05270 */
[----:B------:R1:W-:Y:S01]  /*19b0*/  UTMALDG.3D [UR16], [UR30], desc[UR26] ;  /* 0x00001a101e0075b4 */ /* 0x0003e20008011000 */
[----:B------:R1:W-:Y:S07]  /*19c0*/  UTMALDG.3D [UR8], [UR28], desc[UR26] ;  /* 0x00001a081c0075b4 */ /* 0x0003ee0008011000 */
[----:B------:R-:W-:Y:S05]  /*19d0*/  BRA.U UP0, `(.L_x_25) ;  /* 0xfffffffd004c7547 */ /* 0x000fea000b83ffff */
.L_x_20:
[----:B-1----:R-:W-:Y:S01]  /*19e0*/  ULEA UR8, UR6, UR4, 0x3 ;  /* 0x0000000406087291 */ /* 0x002fe2000f8e18ff */
[----:B------:R-:W-:Y:S01]  /*19f0*/  SHF.L.U32 R2, R17, 0x1f, RZ ;  /* 0x0000001f11027819 */ /* 0x000fe200000006ff */
[----:B------:R-:W-:Y:S01]  /*1a00*/  @!P1 SYNCS.ARRIVE.TRANS64.A1T0 RZ, [UR4+0x78], RZ ;  /* 0x000078ffffff99a7 */ /* 0x000fe20008100004 */
[----:B------:R-:W-:-:S06]  /*1a10*/  UISETP.GT.AND UP0, UPT, UR15, UR14, UPT ;  /* 0x0000000e0f00728c */ /* 0x000fcc000bf04270 */
[----:B--2---:R1:W2:Y:S03]  /*1a20*/  SYNCS.PHASECHK.TRANS64.TRYWAIT P0, [UR8+0x20], R2 ;  /* 0x00002002ff0075a7 */ /* 0x0042a60008001108 */
[----:B------:R-:W-:Y:S05]  /*1a30*/  BRA.U !UP0, `(.L_x_26) ;  /* 0x0000000108c47547 */ /* 0x000fea000b800000 */
[----:B------:R-:W-:Y:S02]  /*1a40*/  UIADD3 UR29, UPT, UPT, UR7, UR21, URZ ;  /* 0x00000015071d7290 */ /* 0x000fe4000fffe0ff */
[----:B------:R-:W-:Y:S01]  /*1a50*/  UIADD3 UR18, UPT, UPT, UR34, 0x40, URZ ;  /* 0x0000004022127890 */ /* 0x000fe2000fffe0ff */
[----:B------:R-:W-:-:S11]  /*1a60*/  UMOV UR35, UR6 ;  /* 0x0000000600237c82 */ /* 0x000fd60008000000 */
.L_x_31:
[----:B-1----:R-:W-:Y:S01]  /*1a70*/  ULEA UR25, UR35, UR4, 0x3 ;  /* 0x0000000423197291 */ /* 0x002fe2000f8e18ff */
[----:B--2---:R-:W-:Y:S01]  /*1a80*/  @!P5 MOV R3, 0xc000 ;  /* 0x0000c0000003d802 */ /* 0x004fe20000000f00 */
[----:B--2---:R-:W-:Y:S10]  /*1a90*/  @P0 BRA `(.L_x_27) ;  /* 0x00000000000c0947 */ /* 0x004ff40003800000 */
[----:B------:R-:W-:-:S04]  /*1aa0*/  SHF.L.U32 R4, R17, 0x1f, RZ ;  /* 0x0000001f11047819 */ /* 0x000fc800000006ff */
[----:B------:R-:W2:Y:S02]  /*1ab0*/  SYNCS.PHASECHK.TRANS64.TRYWAIT P0, [UR25+0x20], R4 ;  /* 0x00002004ff0075a7 */ /* 0x000ea40008001119 */
[----:B--2---:R-:W-:Y:S05]  /*1ac0*/  @!P0 BRA `(.L_x_28) ;  /* 0x0000005c00308947 */ /* 0x004fea0003800000 */
.L_x_27:
[----:B------:R2:W-:Y:S01]  /*1ad0*/  @!P5 SYNCS.ARRIVE.TRANS64 RZ, [UR25], R3 ;  /* 0x00000003ffffd9a7 */ /* 0x0005e20008000019 */
[----:B------:R-:W-:Y:S04]  /*1ae0*/  BSSY.RECONVERGENT B0, `(.L_x_29) ;  /* 0x0000003000007945 */ /* 0x000fe80003800200 */
[----:B------:R-:W-:Y:S05]  /*1af0*/  @P4 BRA `(.L_x_30) ;  /* 0x0000000000044947 */ /* 0x000fea0003800000 */
[----:B------:R-:W-:Y:S05]  /*1b00*/  BPT.TRAP 0x1 ;  /* 0x000000040000795c */ /* 0x000fea0000300000 */
.L_x_30:
[----:B------:R-:W-:Y:S05]  /*1b10*/  BSYNC.RECONVERGENT B0 ;  /* 0x0000000000007941 */ /* 0x000fea0003800200 */
.L_x_29:
        /* <DEDUP_REMOVED lines=10> */
[----:B------:R-:W-:Y:S01]  /*1bc0*/  UIADD3 UR24, UPT, UPT, UR16, 0x6400, URZ ;  /* 0x0000640010187890 */ /* 0x000fe2000fffe0ff */
[----:B-1----:R-:W-:Y:S01]  /*1bd0*/  SHF.L.U32 R2, R17, 0x1f, RZ ;  /* 0x0000001f11027819 */ /* 0x002fe200000006ff */
[----:B------:R-:W-:Y:S02]  /*1be0*/  UIADD3.X UR39, UPT, UPT, URZ, UR23, URZ, UP1, !UPT ;  /* 0x00000017ff277290 */ /* 0x000fe40008ffe4ff */
        /* <DEDUP_REMOVED lines=13> */
[----:B------:R-:W-:Y:S01]  /*1cc0*/  UMOV UR9, UR25 ;  /* 0x0000001900097c82 */ /* 0x000fe20008000000 */
[----:B------:R1:W-:Y:S01]  /*1cd0*/  UTMALDG.3D [UR24], [UR38], desc[UR30] ;  /* 0x00001e18260075b4 */ /* 0x0003e20008011000 */
[----:B------:R-:W-:Y:S01]  /*1ce0*/  UMOV UR11, UR27 ;  /* 0x0000001b000b7c82 */ /* 0x000fe20008000000 */
[----:B------:R-:W-:Y:S01]  /*1cf0*/  UIADD3 UR21, UPT, UPT, UR21, 0x1, URZ ;  /* 0x0000000115157890 */ /* 0x000fe2000fffe0ff */
[----:B------:R-:W-:-:S03]  /*1d00*/  UMOV UR35, UR6 ;  /* 0x0000000600237c82 */ /* 0x000fc60008000000 */
[----:B------:R-:W-:Y:S01]  /*1d10*/  UISETP.NE.AND UP0, UPT, UR21, UR29, UPT ;  /* 0x0000001d1500728c */ /* 0x000fe2000bf05270 */
[----:B------:R1:W-:Y:S01]  /*1d20*/  UTMALDG.3D [UR16], [UR38], desc[UR30] ;  /* 0x00001e10260075b4 */ /* 0x0003e20008011000 */
[----:B------:R1:W-:Y:S07]  /*1d30*/  UTMALDG.3D [UR8], [UR32], desc[UR30] ;  /* 0x00001e08200075b4 */ /* 0x0003ee0008011000 */
[----:B------:R-:W-:Y:S05]  /*1d40*/  BRA.U UP0, `(.L_x_31) ;  /* 0xfffffffd00487547 */ /* 0x000fea000b83ffff */
.L_x_26:
[C---:B-1----:R-:W-:Y:S01]  /*1d50*/  LEA R2, R16.reuse, UR4, 0x3 ;  /* 0x0000000410027c11 */ /* 0x042fe2000f8e18ff */
[----:B------:R-:W-:Y:S01]  /*1d60*/  NOP ;  /* 0x0000000000007918 */ /* 0x000fe20000000000 */
[----:B--2---:R-:W-:Y:S02]  /*1d70*/  SHF.L.U32 R3, R13, 0x1f, RZ ;  /* 0x0000001f0d037819 */ /* 0x004fe400000006ff */
[----:B------:R-:W-:Y:S02]  /*1d80*/  LEA R4, R16, UR4, 0x4 ;  /* 0x0000000410047c11 */ /* 0x000fe4000f8e20ff */
[----:B------:R-:W1:Y:S02]  /*1d90*/  SYNCS.PHASECHK.TRANS64.TRYWAIT P0, [R2+URZ+0x80], R3 ;  /* 0x00008003020075a7 */ /* 0x000e6400080011ff */
[----:B-1----:R-:W-:Y:S05]  /*1da0*/  @!P0 BRA `(.L_x_32) ;  /* 0x0000005800908947 */ /* 0x002fea0003800000 */
.L_x_118:
[----:B------:R-:W2:Y:S01]  /*1db0*/  LDS.128 R4, [R4+0x110] ;  /* 0x0001100004047984 */ /* 0x000ea20000000c00 */
[----:B---3--:R-:W-:Y:S01]  /*1dc0*/  ISETP.GE.AND P0, PT, R40, 0x1, PT ;  /* 0x000000012800780c */ /* 0x008fe20003f06270 */
[----:B-1----:R-:W-:Y:S01]  /*1dd0*/  VIADD R2, R2, 0x90 ;  /* 0x0000009002027836 */ /* 0x002fe20000000000 */
[----:B------:R-:W-:Y:S01]  /*1de0*/  @!PT LDS RZ, [RZ] ;  /* 0x00000000fffff984 */ /* 0x000fe20000000800 */
[----:B------:R-:W-:Y:S01]  /*1df0*/  @!PT LDS RZ, [RZ] ;  /* 0x00000000fffff984 */ /* 0x000fe20000000800 */
[----:B------:R-:W-:Y:S01]  /*1e00*/  @!PT LDS RZ, [RZ] ;  /* 0x00000000fffff984 */ /* 0x000fe20000000800 */
[----:B------:R-:W-:Y:S01]  /*1e10*/  @!PT LDS RZ, [RZ] ;  /* 0x00000000fffff984 */ /* 0x000fe20000000800 */
[----:B------:R1:W-:Y:S06]  /*1e20*/  MEMBAR.ALL.CTA ;  /* 0x0000000000007992 */ /* 0x0003ec0000008000 */
[----:B-1----:R-:W1:Y:S01]  /*1e30*/  FENCE.VIEW.ASYNC.S ;  /* 0x00000000000073c6 */ /* 0x002e620000000000 */
[----:B------:R-:W-:-:S04]  /*1e40*/  PRMT R2, RZ, 0x654, R2 ;  /* 0x00000654ff027816 */ /* 0x000fc80000000002 */
[----:B-1----:R1:W-:Y:S01]  /*1e50*/  SYNCS.ARRIVE.TRANS64.RED.A1T0 RZ, [R2+URZ], RZ ;  /* 0x000000ff02ff79a7 */ /* 0x0023e200081004ff */
[----:B--2---:R-:W-:-:S13]  /*1e60*/  LOP3.LUT P2, RZ, R6, 0x1, RZ, 0xc0, !PT ;  /* 0x0000000106ff7812 */ /* 0x004fda000784c0ff */
[----:B------:R-:W-:Y:S01]  /*1e70*/  @P2 SHF.R.U32.HI R3, RZ, 0x10, R5 ;  /* 0x00000010ff032819 */ /* 0x000fe20000011605 */
[----:B------:R-:W-:Y:S01]  /*1e80*/  VOTEU.ANY UP0, P2 ;  /* 0x0000000000ff7886 */ /* 0x000fe20001000100 */
[----:B------:R-:W-:Y:S02]  /*1e90*/  @P2 MOV R10, R4 ;  /* 0x00000004000a2202 */ /* 0x000fe40000000f00 */
[----:B------:R-:W-:Y:S02]  /*1ea0*/  @P2 R2UR.BROADCAST UR8, R3 ;  /* 0x00000000030822ca */ /* 0x000fe400008e0000 */
[----:B------:R-:W-:-:S11]  /*1eb0*/  @P2 LOP3.LUT R9, R5, 0xffff, RZ, 0xc0, !PT ;  /* 0x0000ffff05092812 */ /* 0x000fd600078ec0ff */
[----:B------:R-:W-:Y:S01]  /*1ec0*/  @UP0 UMOV UR36, UR8 ;  /* 0x0000000800240c82 */ /* 0x000fe20008000000 */
[----:B-1----:R-:W-:Y:S05]  /*1ed0*/  @!P0 BRA `(.L_x_33) ;  /* 0x0000000000b88947 */ /* 0x002fea0003800000 */
[----:B------:R-:W4:Y:S01]  /*1ee0*/  LDC.64 R4, c[0x0][0xb18] ;  /* 0x0002c600ff047b82 */ /* 0x000f220000000a00 */
[----:B------:R-:W-:-:S07]  /*1ef0*/  ISETP.NE.AND P3, PT, R40, 0x1, PT ;  /* 0x000000012800780c */ /* 0x000fce0003f65270 */
[----:B------:R-:W1:Y:S08]  /*1f00*/  LDC.64 R6, c[0x0][0xb10] ;  /* 0x0002c400ff067b82 */ /* 0x000e700000000a00 */
[----:B------:R-:W2:Y:S08]  /*1f10*/  LDC R14, c[0x0][0xb20] ;  /* 0x0002c800ff0e7b82 */ /* 0x000eb00000000800 */
[----:B------:R-:W3:Y:S01]  /*1f20*/  LDC R15, c[0x0][0xb0c] ;  /* 0x0002c300ff0f7b82 */ /* 0x000ee20000000800 */
[----:B----4-:R-:W-:Y:S01]  /*1f30*/  IMAD.HI.U32 R19, R0, R5, RZ ;  /* 0x0000000500137227 */ /* 0x010fe200078e00ff */
[----:B------:R-:W-:-:S03]  /*1f40*/  ISETP.NE.AND P0, PT, R4, 0x1, PT ;  /* 0x000000010400780c */ /* 0x000fc60003f05270 */
[----:B------:R-:W-:-:S03]  /*1f50*/  IMAD.HI.U32 R5, R9, R5, RZ ;  /* 0x0000000509057227 */ /* 0x000fc600078e00ff */
[----:B------:R-:W4:Y:S01]  /*1f60*/  LDC.64 R2, c[0x0][0xb28] ;  /* 0x0002ca00ff027b82 */ /* 0x000f220000000a00 */
[----:B-1----:R-:W-:-:S04]  /*1f70*/  IMAD.HI.U32 R20, R8, R6, RZ ;  /* 0x0000000608147227 */ /* 0x002fc800078e00ff */
[----:B------:R-:W-:Y:S01]  /*1f80*/  IMAD.HI.U32 R21, R10, R6, RZ ;  /* 0x000000060a157227 */ /* 0x000fe200078e00ff */
[----:B------:R-:W-:Y:S02]  /*1f90*/  SHF.R.U32.HI R20, RZ, R7, R20 ;  /* 0x00000007ff147219 */ /* 0x000fe40000011614 */
[-C--:B--2---:R-:W-:Y:S02]  /*1fa0*/  SHF.R.U32.HI R19, RZ, R14.reuse, R19 ;  /* 0x0000000eff137219 */ /* 0x084fe40000011613 */
[----:B------:R-:W-:Y:S02]  /*1fb0*/  SHF.R.U32.HI R5, RZ, R14, R5 ;  /* 0x0000000eff057219 */ /* 0x000fe40000011605 */
[----:B------:R-:W-:Y:S02]  /*1fc0*/  SEL R19, R0, R19, !P0 ;  /* 0x0000001300137207 */ /* 0x000fe40004000000 */
[----:B------:R-:W-:Y:S02]  /*1fd0*/  SHF.R.U32.HI R21, RZ, R7, R21 ;  /* 0x00000007ff157219 */ /* 0x000fe40000011615 */
[----:B---3--:R-:W-:-:S02]  /*1fe0*/  ISETP.NE.AND P1, PT, R15, 0x1, PT ;  /* 0x000000010f00780c */ /* 0x008fc40003f25270 */
[----:B------:R-:W-:Y:S02]  /*1ff0*/  SEL R5, R9, R5, !P0 ;  /* 0x0000000509057207 */ /* 0x000fe40004000000 */
[----:B------:R-:W-:Y:S02]  /*2000*/  SEL R20, R8, R20, !P1 ;  /* 0x0000001408147207 */ /* 0x000fe40004800000 */
[----:B------:R-:W-:Y:S01]  /*2010*/  SEL R21, R10, R21, !P1 ;  /* 0x000000150a157207 */ /* 0x000fe20004800000 */
[----:B----4-:R-:W-:-:S04]  /*2020*/  IMAD.HI.U32 R18, R19, R2, RZ ;  /* 0x0000000213127227 */ /* 0x010fc800078e00ff */
        /* <DEDUP_REMOVED lines=10> */
[----:B------:R-:W-:-:S04]  /*20d0*/  @!P0 IMAD.HI.U32 R7, R21, R2, RZ ;  /* 0x0000000215078227 */ /* 0x000fc800078e00ff */
[----:B------:R-:W-:Y:S01]  /*20e0*/  IMAD.MOV R2, RZ, RZ, -R6 ;  /* 0x000000ffff027224 */ /* 0x000fe200078e0a06 */
[----:B------:R-:W-:Y:S02]  /*20f0*/  @!P0 SHF.R.U32.HI R3, RZ, R3, R7 ;  /* 0x00000003ff038219 */ /* 0x000fe40000011607 */
[----:B------:R-:W-:Y:S01]  /*2100*/  IADD3 R7, PT, PT, -R5, RZ, RZ ;  /* 0x000000ff05077210 */ /* 0x000fe20007ffe1ff */
[----:B------:R-:W-:Y:S01]  /*2110*/  IMAD R2, R40, R2, R5 ;  /* 0x0000000228027224 */ /* 0x000fe200078e0205 */
        /* <DEDUP_REMOVED lines=10> */
.L_x_33:
[----:B------:R-:W1:Y:S02]  /*21c0*/  LDCU UR8, c[0x0][0xb30] ;  /* 0x00016600ff0877ac */ /* 0x000e640008000800 */
[----:B-1----:R-:W-:-:S09]  /*21d0*/  UISETP.NE.AND UP0, UPT, UR8, 0x1, UPT ;  /* 0x000000010800788c */ /* 0x002fd2000bf05270 */
[----:B------:R-:W-:Y:S05]  /*21e0*/  BRA.U UP0, `(.L_x_34) ;  /* 0x0000000100407547 */ /* 0x000fea000b800000 */
[----:B------:R-:W1:Y:S08]  /*21f0*/  LDC.64 R4, c[0x0][0xb10] ;  /* 0x0002c400ff047b82 */ /* 0x000e700000000a00 */
[----:B------:R-:W2:Y:S08]  /*2200*/  LDC.64 R2, c[0x0][0xb18] ;  /* 0x0002c600ff027b82 */ /* 0x000eb00000000a00 */
[----:B------:R-:W3:Y:S08]  /*2210*/  LDC R6, c[0x0][0xb20] ;  /* 0x0002c800ff067b82 */ /* 0x000ef00000000800 */
[----:B------:R-:W4:Y:S01]  /*2220*/  LDC R7, c[0x0][0xb0c] ;  /* 0x0002c300ff077b82 */ /* 0x000f220000000800 */
[----:B-1----:R-:W-:-:S05]  /*2230*/  IMAD.HI.U32 R4, R10, R4, RZ ;  /* 0x000000040a047227 */ /* 0x002fca00078e00ff */
[----:B------:R-:W-:Y:S01]  /*2240*/  SHF.R.U32.HI R4, RZ, R5, R4 ;  /* 0x00000005ff047219 */ /* 0x000fe20000011604 */
[----:B--2---:R-:W-:Y:S01]  /*2250*/  IMAD.HI.U32 R3, R9, R3, RZ ;  /* 0x0000000309037227 */ /* 0x004fe200078e00ff */
[----:B------:R-:W-:-:S04]  /*2260*/  ISETP.NE.AND P0, PT, R2, 0x1, PT ;  /* 0x000000010200780c */ /* 0x000fc80003f05270 */
[----:B---3--:R-:W-:-:S04]  /*2270*/  SHF.R.U32.HI R3, RZ, R6, R3 ;  /* 0x00000006ff037219 */ /* 0x008fc80000011603 */
[----:B------:R-:W-:Y:S02]  /*2280*/  SEL R3, R9, R3, !P0 ;  /* 0x0000000309037207 */ /* 0x000fe40004000000 */
[----:B----4-:R-:W-:-:S04]  /*2290*/  ISETP.NE.AND P1, PT, R7, 0x1, PT ;  /* 0x000000010700780c */ /* 0x010fc80003f25270 */
[----:B------:R-:W-:-:S05]  /*22a0*/  SEL R4, R10, R4, !P1 ;  /* 0x000000040a047207 */ /* 0x000fca0004800000 */
[----:B------:R-:W-:Y:S02]  /*22b0*/  IMAD.IADD R5, R3, 0x1, -R4 ;  /* 0x0000000103057824 */ /* 0x000fe400078e0a04 */
[----:B------:R-:W-:Y:S02]  /*22c0*/  IMAD.IADD R3, R4, 0x1, -R3 ;  /* 0x0000000104037824 */ /* 0x000fe400078e0a03 */
[----:B------:R-:W-:Y:S02]  /*22d0*/  IMAD R10, R5, R7, R10 ;  /* 0x00000007050a7224 */ /* 0x000fe400078e020a */
[----:B------:R-:W-:-:S07]  /*22e0*/  IMAD R9, R3, R2, R9 ;  /* 0x0000000203097224 */ /* 0x000fce00078e0209 */
.L_x_34:
[----:B------:R-:W-:Y:S01]  /*22f0*/  VIADD R16, R16, 0x1 ;  /* 0x0000000110107836 */ /* 0x000fe20000000000 */
[----:B------:R-:W-:Y:S01]  /*2300*/  PLOP3.LUT P1, PT, PT, PT, PT, 0x80, 0x8 ;  /* 0x000000000008781c */ /* 0x000fe20003f2f070 */
[----:B------:R-:W-:Y:S02]  /*2310*/  IMAD.IADD R15, R10, 0x1, R87 ;  /* 0x000000010a0f7824 */ /* 0x000fe400078e0257 */
[----:B------:R-:W-:Y:S01]  /*2320*/  IMAD.IADD R14, R9, 0x1, R86 ;  /* 0x00000001090e7824 */ /* 0x000fe200078e0256 */
[----:B------:R-:W-:-:S04]  /*2330*/  ISETP.NE.AND P0, PT, R16, 0x2, PT ;  /* 0x000000021000780c */ /* 0x000fc80003f05270 */
[----:B------:R-:W-:Y:S02]  /*2340*/  SEL R2, RZ, 0x1, P0 ;  /* 0x00000001ff027807 */ /* 0x000fe40000000000 */
[----:B------:R-:W-:Y:S02]  /*2350*/  SEL R16, R16, RZ, P0 ;  /* 0x000000ff10107207 */ /* 0x000fe40000000000 */
[----:B------:R-:W-:Y:S01]  /*2360*/  LOP3.LUT R13, R13, R2, RZ, 0x3c, !PT ;  /* 0x000000020d0d7212 */ /* 0x000fe200078e3cff */
[----:B------:R-:W-:Y:S06]  /*2370*/  @P2 BRA `(.L_x_35) ;  /* 0xfffffff000682947 */ /* 0x000fec000383ffff */
[----:B------:R-:W-:Y:S01]  /*2380*/  UIADD3 UR4, UPT, UPT, UR4, 0x20, URZ ;  /* 0x0000002004047890 */ /* 0x000fe2000fffe0ff */
[----:B------:R-:W-:-:S03]  /*2390*/  SHF.L.U32 R2, R17, 0x1f, RZ ;  /* 0x0000001f11027819 */ /* 0x000fc600000006ff */
[----:B------:R-:W-:-:S09]  /*23a0*/  ULEA UR5, UR6, UR4, 0x3 ;  /* 0x0000000406057291 */ /* 0x000fd2000f8e18ff */
[----:B------:R-:W1:Y:S02]  /*23b0*/  SYNCS.PHASECHK.TRANS64.TRYWAIT P0, [UR5], R2 ;  /* 0x00000002ff0075a7 */ /* 0x000e640008001105 */
[----:B-1----:R-:W-:Y:S05]  /*23c0*/  @!P0 BRA `(.L_x_36) ;  /* 0x00000054001c8947 */ /* 0x002fea0003800000 */
.L_x_120:
[----:B------:R-:W-:-:S04]  /*23d0*/  UIADD3 UR6, UPT, UPT, UR6, 0x1, URZ ;  /* 0x0000000106067890 */ /* 0x000fc8000fffe0ff */
[----:B------:R-:W-:-:S04]  /*23e0*/  UISETP.NE.AND UP0, UPT, UR6, 0x4, UPT ;  /* 0x000000040600788c */ /* 0x000fc8000bf05270 */
[----:B------:R-:W-:Y:S02]  /*23f0*/  USEL UR7, URZ, 0x1, UP0 ;  /* 0x00000001ff077887 */ /* 0x000fe40008000000 */
[----:B------:R-:W-:-:S04]  /*2400*/  USEL UR6, UR6, URZ, UP0 ;  /* 0x000000ff06067287 */ /* 0x000fc80008000000 */
[----:B------:R-:W-:Y:S01]  /*2410*/  ULEA UR5, UR6, UR4, 0x3 ;  /* 0x0000000406057291 */ /* 0x000fe2000f8e18ff */
[----:B-1----:R-:W-:-:S04]  /*2420*/  LOP3.LUT R2, R17, UR7, RZ, 0x3c, !PT ;  /* 0x0000000711027c12 */ /* 0x002fc8000f8e3cff */
[----:B------:R-:W-:-:S04]  /*2430*/  SHF.L.U32 R3, R2, 0x1f, RZ ;  /* 0x0000001f02037819 */ /* 0x000fc800000006ff */
[----:B------:R-:W1:Y:S02]  /*2440*/  SYNCS.PHASECHK.TRANS64.TRYWAIT P0, [UR5], R3 ;  /* 0x00000003ff0075a7 */ /* 0x000e640008001105 */
[----:B-1----:R-:W-:Y:S05]  /*2450*/  @!P0 BRA `(.L_x_37) ;  /* 0x0000005400108947 */ /* 0x002fea0003800000 */
.L_x_122:
[----:B------:R-:W-:-:S04]  /*2460*/  UIADD3 UR6, UPT, UPT, UR6, 0x1, URZ ;  /* 0x0000000106067890 */ /* 0x000fc8000fffe0ff */
[----:B------:R-:W-:-:S04]  /*2470*/  UISETP.NE.AND UP0, UPT, UR6, 0x4, UPT ;  /* 0x000000040600788c */ /* 0x000fc8000bf05270 */
[----:B------:R-:W-:Y:S02]  /*2480*/  USEL UR7, URZ, 0x1, UP0 ;  /* 0x00000001ff077887 */ /* 0x000fe40008000000 */
[----:B------:R-:W-:-:S04]  /*2490*/  USEL UR6, UR6, URZ, UP0 ;  /* 0x000000ff06067287 */ /* 0x000fc80008000000 */
[----:B------:R-:W-:Y:S01]  /*24a0*/  ULEA UR5, UR6, UR4, 0x3 ;  /* 0x0000000406057291 */ /* 0x000fe2000f8e18ff */
[----:B------:R-:W-:-:S04]  /*24b0*/  LOP3.LUT R2, R2, UR7, RZ, 0x3c, !PT ;  /* 0x0000000702027c12 */ /* 0x000fc8000f8e3cff */
[----:B-1----:R-:W-:-:S04]  /*24c0*/  SHF.L.U32 R3, R2, 0x1f, RZ ;  /* 0x0000001f02037819 */ /* 0x002fc800000006ff */
[----:B------:R-:W1:Y:S02]  /*24d0*/  SYNCS.PHASECHK.TRANS64.TRYWAIT P0, [UR5], R3 ;  /* 0x00000003ff0075a7 */ /* 0x000e640008001105 */
[----:B-1----:R-:W-:Y:S05]  /*24e0*/  @!P0 BRA `(.L_x_38) ;  /* 0x0000005400048947 */ /* 0x002fea0003800000 */
.L_x_124:
[----:B------:R-:W-:-:S04]  /*24f0*/  UIADD3 UR6, UPT, UPT, UR6, 0x1, URZ ;  /* 0x0000000106067890 */ /* 0x000fc8000fffe0ff */
[----:B------:R-:W-:-:S04]  /*2500*/  UISETP.NE.AND UP0, UPT, UR6, 0x4, UPT ;  /* 0x000000040600788c */ /* 0x000fc8000bf05270 */
[----:B------:R-:W-:Y:S02]  /*2510*/  USEL UR5, URZ, 0x1, UP0 ;  /* 0x00000001ff057887 */ /* 0x000fe40008000000 */
[----:B------:R-:W-:-:S04]  /*2520*/  USEL UR6, UR6, URZ, UP0 ;  /* 0x000000ff06067287 */ /* 0x000fc80008000000 */
[----:B------:R-:W-:Y:S01]  /*2530*/  ULEA UR6, UR6, UR4, 0x3 ;  /* 0x0000000406067291 */ /* 0x000fe2000f8e18ff */
[----:B------:R-:W-:-:S04]  /*2540*/  LOP3.LUT R2, R2, UR5, RZ, 0x3c, !PT ;  /* 0x0000000502027c12 */ /* 0x000fc8000f8e3cff */
[----:B------:R-:W-:Y:S01]  /*2550*/  SHF.L.U32 R2, R2, 0x1f, RZ ;  /* 0x0000001f02027819 */ /* 0x000fe200000006ff */
[----:B-1--4-:R-:W-:-:S07]  /*2560*/  IMAD.U32 R0, RZ, RZ, UR6 ;  /* 0x00000006ff007e24 */ /* 0x012fce000f8e00ff */
.L_x_39:
[----:B-1----:R1:W2:Y:S02]  /*2570*/  SYNCS.PHASECHK.TRANS64.TRYWAIT P0, [R0+URZ], R2 ;  /* 0x00000002000075a7 */ /* 0x0022a400080011ff */
[----:B--2---:R-:W-:Y:S05]  /*2580*/  @!P0 NANOSLEEP.SYNCS 0x989680 ;  /* 0x009896800000895d */ /* 0x004fea0003900000 */
[----:B------:R-:W2:Y:S02]  /*2590*/  @!P0 SYNCS.PHASECHK.TRANS64 P0, [R0+URZ], R2 ;  /* 0x00000002000085a7 */ /* 0x000ea400080010ff */
[----:B--2---:R-:W-:Y:S05]  /*25a0*/  @P0 EXIT ;  /* 0x000000000000094d */ /* 0x004fea0003800000 */
[----:B------:R-:W-:Y:S05]  /*25b0*/  BRA `(.L_x_39) ;  /* 0xfffffffc00ec7947 */ /* 0x000fea000383ffff */
.L_x_17:
[----:B------:R-:W-:-:S04]  /*25c0*/  UISETP.NE.AND UP1, UPT, UR37, URZ, UPT ;  /* 0x000000ff2500728c */ /* 0x000fc8000bf25270 */
[----:B------:R-:W-:-:S09]  /*25d0*/  UISETP.NE.OR UP1, UPT, UR8, 0x1, UP1 ;  /* 0x000000010800788c */ /* 0x000fd20008f25670 */
[----:B------:R-:W-:Y:S05]  /*25e0*/  BRA.U UP1, `(.L_x_40) ;  /* 0x0000000501487547 */ /* 0x000fea000b800000 */
[----:B------:R-:W-:Y:S01]  /*25f0*/  ISETP.NE.AND P2, PT, R2, RZ, PT ;  /* 0x000000ff0200720c */ /* 0x000fe20003f45270 */
[----:B------:R-:W-:Y:S01]  /*2600*/  IMAD.MOV.U32 R12, RZ, RZ, 0x1 ;  /* 0x00000001ff0c7424 */ /* 0x000fe200078e00ff */
[----:B------:R-:W-:Y:S02]  /*2610*/  CS2R R10, SRZ ;  /* 0x00000000000a7805 */ /* 0x000fe4000001ff00 */
[----:B------:R-:W-:Y:S01]  /*2620*/  CS2R R8, SRZ ;  /* 0x0000000000087805 */ /* 0x000fe2000001ff00 */
[----:B------:R-:W-:Y:S01]  /*2630*/  UMOV UR4, 0x400 ;  /* 0x0000040000047882 */ /* 0x000fe20000000000 */
[----:B------:R-:W-:Y:S01]  /*2640*/  UMOV UR6, URZ ;  /* 0x000000ff00067c82 */ /* 0x000fe20008000000 */
[----:B------:R-:W-:-:S12]  /*2650*/  ULEA UR37, UR37, UR4, 0x18 ;  /* 0x0000000425257291 */ /* 0x000fd8000f8ec0ff */
.L_x_44:
[----:B------:R-:W-:Y:S02]  /*2660*/  LEA R0, R8, UR37, 0x3 ;  /* 0x0000002508007c11 */ /* 0x000fe4000f8e18ff */
[----:B------:R-:W-:-:S03]  /*2670*/  SHF.L.U32 R4, R9, 0x1f, RZ ;  /* 0x0000001f09047819 */ /* 0x000fc600000006ff */
[----:B------:R-:W-:Y:S01]  /*2680*/  VIADD R5, R0, 0xf0 ;  /* 0x000000f000057836 */ /* 0x000fe20000000000 */
[----:B------:R-:W1:Y:S02]  /*2690*/  SYNCS.PHASECHK.TRANS64.TRYWAIT P0, [R0+URZ+0xe0], R4 ;  /* 0x0000e004000075a7 */ /* 0x000e6400080011ff */
[----:B-1----:R-:W-:Y:S05]  /*26a0*/  @!P0 BRA `(.L_x_41) ;  /* 0x0000005000ac8947 */ /* 0x002fea0003800000 */
.L_x_125:
[----:B------:R-:W-:Y:S01]  /*26b0*/  ULEA UR5, UR6, UR37, 0x3 ;  /* 0x0000002506057291 */ /* 0x000fe2000f8e18ff */
[----:B-1----:R-:W-:Y:S01]  /*26c0*/  PRMT R0, RZ, 0x654, R5 ;  /* 0x00000654ff007816 */ /* 0x002fe20000000005 */
[----:B------:R-:W-:Y:S01]  /*26d0*/  @!P2 IMAD.MOV.U32 R4, RZ, RZ, 0x10 ;  /* 0x00000010ff04a424 */ /* 0x000fe200078e00ff */
[----:B------:R-:W-:Y:S01]  /*26e0*/  SHF.L.U32 R5, R12, 0x1f, RZ ;  /* 0x0000001f0c057819 */ /* 0x000fe200000006ff */
[----:B------:R-:W-:Y:S01]  /*26f0*/  UIADD3 UR4, UPT, UPT, UR5, 0x80, URZ ;  /* 0x0000008005047890 */ /* 0x000fe2000fffe0ff */
[----:B------:R1:W-:Y:S05]  /*2700*/  SYNCS.ARRIVE.TRANS64.RED.A1T0 RZ, [R0+URZ], RZ ;  /* 0x000000ff00ff79a7 */ /* 0x0003ea00081004ff */
[----:B------:R-:W-:Y:S01]  /*2710*/  IMAD.U32 R6, RZ, RZ, UR4 ;  /* 0x00000004ff067e24 */ /* 0x000fe2000f8e00ff */
[----:B------:R-:W2:Y:S04]  /*2720*/  SYNCS.PHASECHK.TRANS64.TRYWAIT P0, [UR5+0x90], R5 ;  /* 0x00009005ff0075a7 */ /* 0x000ea80008001105 */
[----:B------:R-:W-:Y:S01]  /*2730*/  PRMT R6, R2, 0x654, R6 ;  /* 0x0000065402067816 */ /* 0x000fe20000000006 */
[----:B-12---:R-:W-:Y:S06]  /*2740*/  @!P0 BRA `(.L_x_42) ;  /* 0x0000005000988947 */ /* 0x006fec0003800000 */
.L_x_127:
[----:B------:R-:W-:Y:S01]  /*2750*/  ULEA UR4, UR6, UR37, 0x4 ;  /* 0x0000002506047291 */ /* 0x000fe2000f8e20ff */
[----:B------:R-:W-:Y:S01]  /*2760*/  SEL R3, R6, R3, !P2 ;  /* 0x0000000306037207 */ /* 0x000fe20005000000 */
[----:B------:R-:W-:Y:S01]  /*2770*/  UIADD3 UR5, UPT, UPT, UR5, 0x80, URZ ;  /* 0x0000008005057890 */ /* 0x000fe2000fffe0ff */
[----:B-1----:R-:W-:Y:S01]  /*2780*/  LEA R0, R11, UR37, 0x3 ;  /* 0x000000250b007c11 */ /* 0x002fe2000f8e18ff */
[----:B------:R-:W-:Y:S01]  /*2790*/  UIADD3 UR4, UPT, UPT, UR4, 0x110, URZ ;  /* 0x0000011004047890 */ /* 0x000fe2000fffe0ff */
[----:B------:R1:W-:Y:S01]  /*27a0*/  @!P2 SYNCS.ARRIVE.TRANS64.RED RZ, [R3+URZ], R4 ;  /* 0x0000000403ffa9a7 */ /* 0x0003e200080004ff */
[----:B------:R-:W-:Y:S01]  /*27b0*/  UIADD3 UR6, UPT, UPT, UR6, 0x1, URZ ;  /* 0x0000000106067890 */ /* 0x000fe2000fffe0ff */
[----:B------:R-:W-:-:S03]  /*27c0*/  VIADD R8, R8, 0x1 ;  /* 0x0000000108087836 */ /* 0x000fc60000000000 */
[----:B------:R-:W-:Y:S02]  /*27d0*/  UISETP.NE.AND UP0, UPT, UR6, 0x2, UPT ;  /* 0x000000020600788c */ /* 0x000fe4000bf05270 */
[----:B------:R-:W-:Y:S01]  /*27e0*/  ISETP.NE.AND P0, PT, R8, 0x2, PT ;  /* 0x000000020800780c */ /* 0x000fe20003f05270 */
[----:B------:R-:W-:Y:S06]  /*27f0*/  UGETNEXTWORKID.BROADCAST [UR4], [UR5] ;  /* 0x00000000040073ca */ /* 0x000fec0008000100 */
[----:B------:R-:W-:Y:S02]  /*2800*/  USEL UR4, URZ, 0x1, UP0 ;  /* 0x00000001ff047887 */ /* 0x000fe40008000000 */
[----:B------:R-:W-:-:S04]  /*2810*/  USEL UR6, UR6, URZ, UP0 ;  /* 0x000000ff06067287 */ /* 0x000fc80008000000 */
[----:B------:R-:W-:Y:S02]  /*2820*/  LOP3.LUT R12, R12, UR4, RZ, 0x3c, !PT ;  /* 0x000000040c0c7c12 */ /* 0x000fe4000f8e3cff */
[----:B-1----:R-:W-:-:S04]  /*2830*/  SHF.L.U32 R4, R10, 0x1f, RZ ;  /* 0x0000001f0a047819 */ /* 0x002fc800000006ff */
[----:B------:R-:W1:Y:S02]  /*2840*/  SYNCS.PHASECHK.TRANS64.TRYWAIT P1, [R0+URZ+0x80], R4 ;  /* 0x00008004000075a7 */ /* 0x000e6400080211ff */
[----:B-1----:R-:W-:Y:S05]  /*2850*/  @!P1 BRA `(.L_x_43) ;  /* 0x00000050006c9947 */ /* 0x002fea0003800000 */
.L_x_128:
[C---:B-1----:R-:W-:Y:S01]  /*2860*/  LEA R4, R11.reuse, UR37, 0x4 ;  /* 0x000000250b047c11 */ /* 0x042fe2000f8e20ff */
[----:B------:R-:W-:Y:S01]  /*2870*/  VIADD R0, R0, 0x90 ;  /* 0x0000009000007836 */ /* 0x000fe20000000000 */
[----:B------:R-:W-:Y:S01]  /*2880*/  SEL R8, R8, RZ, P0 ;  /* 0x000000ff08087207 */ /* 0x000fe20000000000 */
[----:B------:R-:W-:-:S03]  /*2890*/  VIADD R11, R11, 0x1 ;  /* 0x000000010b0b7836 */ /* 0x000fc60000000000 */
[----:B------:R-:W1:Y:S01]  /*28a0*/  LDS.128 R4, [R4+0x110] ;  /* 0x0001100004047984 */ /* 0x000e620000000c00 */
[----:B------:R-:W-:Y:S02]  /*28b0*/  PRMT R0, RZ, 0x654, R0 ;  /* 0x00000654ff007816 */ /* 0x000fe40000000000 */
[C---:B------:R-:W-:Y:S01]  /*28c0*/  ISETP.NE.AND P1, PT, R11.reuse, 0x2, PT ;  /* 0x000000020b00780c */ /* 0x040fe20003f25270 */
[----:B------:R-:W-:Y:S01]  /*28d0*/  @!PT LDS RZ, [RZ] ;  /* 0x00000000fffff984 */ /* 0x000fe20000000800 */
[----:B------:R-:W-:Y:S01]  /*28e0*/  @!PT LDS RZ, [RZ] ;  /* 0x00000000fffff984 */ /* 0x000fe20000000800 */
[----:B------:R-:W-:Y:S01]  /*28f0*/  @!PT LDS RZ, [RZ] ;  /* 0x00000000fffff984 */ /* 0x000fe20000000800 */
[----:B------:R-:W-:Y:S01]  /*2900*/  @!PT LDS RZ, [RZ] ;  /* 0x00000000fffff984 */ /* 0x000fe20000000800 */
[----:B------:R2:W-:Y:S06]  /*2910*/  MEMBAR.ALL.CTA ;  /* 0x0000000000007992 */ /* 0x0005ec0000008000 */
[----:B--2---:R-:W2:Y:S01]  /*2920*/  FENCE.VIEW.ASYNC.S ;  /* 0x00000000000073c6 */ /* 0x004ea20000000000 */
[----:B------:R-:W-:Y:S01]  /*2930*/  SEL R11, R11, RZ, P1 ;  /* 0x000000ff0b0b7207 */ /* 0x000fe20000800000 */
[----:B--2---:R2:W-:Y:S01]  /*2940*/  SYNCS.ARRIVE.TRANS64.RED.A1T0 RZ, [R0+URZ], RZ ;  /* 0x000000ff00ff79a7 */ /* 0x0045e200081004ff */
[----:B-1----:R-:W-:-:S02]  /*2950*/  LOP3.LUT P3, RZ, R6, 0x1, RZ, 0xc0, !PT ;  /* 0x0000000106ff7812 */ /* 0x002fc4000786c0ff */
[----:B------:R-:W-:-:S04]  /*2960*/  SEL R4, RZ, 0x1, P1 ;  /* 0x00000001ff047807 */ /* 0x000fc80000800000 */
[----:B------:R-:W-:Y:S02]  /*2970*/  LOP3.LUT R10, R10, R4, RZ, 0x3c, !PT ;  /* 0x000000040a0a7212 */ /* 0x000fe400078e3cff */
[----:B--2---:R-:W-:-:S04]  /*2980*/  SEL R0, RZ, 0x1, P0 ;  /* 0x00000001ff007807 */ /* 0x004fc80000000000 */
[----:B------:R-:W-:Y:S01]  /*2990*/  LOP3.LUT R9, R9, R0, RZ, 0x3c, !PT ;  /* 0x0000000009097212 */ /* 0x000fe200078e3cff */
[----:B------:R-:W-:Y:S06]  /*29a0*/  @P3 BRA `(.L_x_44) ;  /* 0xfffffffc002c3947 */ /* 0x000fec000383ffff */
[----:B------:R-:W-:Y:S01]  /*29b0*/  ULEA UR5, UR6, UR37, 0x3 ;  /* 0x0000002506057291 */ /* 0x000fe2000f8e18ff */
[----:B------:R-:W-:-:S08]  /*29c0*/  SHF.L.U32 R2, R12, 0x1f, RZ ;  /* 0x0000001f0c027819 */ /* 0x000fd000000006ff */
[----:B------:R-:W1:Y:S02]  /*29d0*/  SYNCS.PHASECHK.TRANS64 P0, [UR5+0x90], R2 ;  /* 0x00009002ff0075a7 */ /* 0x000e640008001005 */
[----:B-1----:R-:W-:Y:S05]  /*29e0*/  @P0 BRA `(.L_x_45) ;  /* 0x0000000000080947 */ /* 0x002fea0003800000 */
[----:B------:R-:W1:Y:S02]  /*29f0*/  SYNCS.PHASECHK.TRANS64.TRYWAIT P0, [UR5+0x90], R2 ;  /* 0x00009002ff0075a7 */ /* 0x000e640008001105 */
[----:B-1----:R-:W-:Y:S05]  /*2a00*/  @!P0 BRA `(.L_x_46) ;  /* 0x0000005000148947 */ /* 0x002fea0003800000 */
.L_x_45:
[----:B------:R-:W-:-:S04]  /*2a10*/  UIADD3 UR4, UPT, UPT, UR6, 0x1, URZ ;  /* 0x0000000106047890 */ /* 0x000fc8000fffe0ff */
[----:B------:R-:W-:-:S04]  /*2a20*/  UISETP.NE.AND UP0, UPT, UR4, 0x2, UPT ;  /* 0x000000020400788c */ /* 0x000fc8000bf05270 */
[----:B------:R-:W-:Y:S02]  /*2a30*/  USEL UR7, URZ, 0x1, UP0 ;  /* 0x00000001ff077887 */ /* 0x000fe40008000000 */
[----:B------:R-:W-:-:S04]  /*2a40*/  USEL UR4, UR4, URZ, UP0 ;  /* 0x000000ff04047287 */ /* 0x000fc80008000000 */
[----:B------:R-:W-:Y:S01]  /*2a50*/  ULEA UR4, UR4, UR37, 0x3 ;  /* 0x0000002504047291 */ /* 0x000fe2000f8e18ff */
[----:B-1----:R-:W-:-:S04]  /*2a60*/  LOP3.LUT R2, R12, UR7, RZ, 0x3c, !PT ;  /* 0x000000070c027c12 */ /* 0x002fc8000f8e3cff */
[----:B------:R-:W-:-:S04]  /*2a70*/  SHF.L.U32 R0, R2, 0x1f, RZ ;  /* 0x0000001f02007819 */ /* 0x000fc800000006ff */
[----:B------:R-:W1:Y:S02]  /*2a80*/  SYNCS.PHASECHK.TRANS64 P0, [UR4+0x90], R0 ;  /* 0x00009000ff0075a7 */ /* 0x000e640008001004 */
[----:B-1----:R-:W-:Y:S05]  /*2a90*/  @P0 EXIT ;  /* 0x000000000000094d */ /* 0x002fea0003800000 */
[----:B------:R-:W-:Y:S02]  /*2aa0*/  SHF.L.U32 R2, R2, 0x1f, RZ ;  /* 0x0000001f02027819 */ /* 0x000fe400000006ff */
[----:B------:R-:W-:-:S07]  /*2ab0*/  MOV R0, UR4 ;  /* 0x0000000400007c02 */ /* 0x000fce0008000f00 */
.L_x_47:
[----:B-1----:R1:W2:Y:S02]  /*2ac0*/  SYNCS.PHASECHK.TRANS64.TRYWAIT P0, [R0+URZ+0x90], R2 ;  /* 0x00009002000075a7 */ /* 0x0022a400080011ff */
[----:B--2---:R-:W-:Y:S05]  /*2ad0*/  @!P0 NANOSLEEP.SYNCS 0x989680 ;  /* 0x009896800000895d */ /* 0x004fea0003900000 */
[----:B------:R-:W2:Y:S02]  /*2ae0*/  @!P0 SYNCS.PHASECHK.TRANS64 P0, [R0+URZ+0x90], R2 ;  /* 0x00009002000085a7 */ /* 0x000ea400080010ff */
[----:B--2---:R-:W-:Y:S05]  /*2af0*/  @P0 EXIT ;  /* 0x000000000000094d */ /* 0x004fea0003800000 */
[----:B------:R-:W-:Y:S05]  /*2b00*/  BRA `(.L_x_47) ;  /* 0xfffffffc00ec7947 */ /* 0x000fea000383ffff */
.L_x_40:
[----:B------:R-:W-:-:S09]  /*2b10*/  UISETP.NE.AND UP1, UPT, UR8, URZ, UPT ;  /* 0x000000ff0800728c */ /* 0x000fd2000bf25270 */
[----:B------:R-:W-:Y:S05]  /*2b20*/  BRA.U UP1, `(.L_x_48) ;  /* 0x0000001101207547 */ /* 0x000fea000b800000 */
[----:B------:R-:W-:Y:S01]  /*2b30*/  UMOV UR4, 0x40 ;  /* 0x0000004000047882 */ /* 0x000fe20000000000 */
[----:B------:R-:W-:Y:S01]  /*2b40*/  NOP ;  /* 0x0000000000007918 */ /* 0x000fe20000000000 */
[----:B------:R-:W-:Y:S01]  /*2b50*/  ULEA UR4, UR37, UR4, 0x18 ;  /* 0x0000000425047291 */ /* 0x000fe2000f8ec0ff */
[----:B------:R-:W-:Y:S02]  /*2b60*/  UMOV UR5, 0x400 ;  /* 0x0000040000057882 */ /* 0x000fe40000000000 */
[----:B------:R-:W-:-:S06]  /*2b70*/  ULEA UR37, UR37, UR5, 0x18 ;  /* 0x0000000525257291 */ /* 0x000fcc000f8ec0ff */
[----:B------:R-:W1:Y:S02]  /*2b80*/  LDS.U8 R0, [UR4+0x1c] ;  /* 0x00001c04ff007984 */ /* 0x000e640008000000 */
[----:B-1----:R-:W-:-:S13]  /*2b90*/  ISETP.NE.AND P0, PT, R0, RZ, PT ;  /* 0x000000ff0000720c */ /* 0x002fda0003f05270 */
[----:B------:R-:W-:Y:S05]  /*2ba0*/  @P0 BRA `(.L_x_49) ;  /* 0x0000000000580947 */ /* 0x000fea0003800000 */
[----:B------:R-:W-:-:S13]  /*2bb0*/  ELECT P0, URZ, PT ;  /* 0x0000000000ff782f */ /* 0x000fda0003800000 */
[----:B------:R-:W-:Y:S05]  /*2bc0*/  @!P0 BRA `(.L_x_50) ;  /* 0x0000000000608947 */ /* 0x000fea0003800000 */
[----:B------:R-:W-:Y:S01]  /*2bd0*/  UMOV UR5, 0x10 ;  /* 0x0000001000057882 */ /* 0x000fe20000000000 */
[----:B------:R-:W-:Y:S01]  /*2be0*/  HFMA2 R0, -RZ, RZ, 0, 5.9604644775390625e-08 ;  /* 0x00000001ff007431 */ /* 0x000fe200000001ff */
[----:B------:R-:W-:-:S03]  /*2bf0*/  MOV R2, 0xffff ;  /* 0x0000ffff00027802 */ /* 0x000fc60000000f00 */
[----:B------:R-:W-:Y:S04]  /*2c00*/  DEPBAR.LE SB1, 0x36 ;  /* 0x00009d800000791a */ /* 0x000fe80000000000 */
[----:B------:R-:W1:Y:S02]  /*2c10*/  UTCATOMSWS.FIND_AND_SET.ALIGN UP0, UR5, UR5 ;  /* 0x00000005000575e3 */ /* 0x000e640008000800 */
[----:B-1----:R-:W-:Y:S01]  /*2c20*/  MOV R3, UR5 ;  /* 0x0000000500037c02 */ /* 0x002fe20008000f00 */
[----:B------:R-:W-:Y:S06]  /*2c30*/  BRA.U UP0, `(.L_x_51) ;  /* 0x0000000100187547 */ /* 0x000fec000b800000 */
.L_x_52:
[----:B------:R-:W-:Y:S05]  /*2c40*/  NANOSLEEP 0x64 ;  /* 0x000000640000795d */ /* 0x000fea0003800000 */
[----:B------:R-:W-:-:S05]  /*2c50*/  UMOV UR5, 0x10 ;  /* 0x0000001000057882 */ /* 0x000fca0000000000 */
[----:B------:R-:W-:Y:S04]  /*2c60*/  DEPBAR.LE SB1, 0x36 ;  /* 0x00009d800000791a */ /* 0x000fe80000000000 */
[----:B------:R-:W1:Y:S02]  /*2c70*/  UTCATOMSWS.FIND_AND_SET.ALIGN UP0, UR5, UR5 ;  /* 0x00000005000575e3 */ /* 0x000e640008000800 */
[----:B-1----:R-:W-:Y:S01]  /*2c80*/  MOV R3, UR5 ;  /* 0x0000000500037c02 */ /* 0x002fe20008000f00 */
[----:B------:R-:W-:Y:S05]  /*2c90*/  BRA.U !UP0, `(.L_x_52) ;  /* 0xfffffffd08e87547 */ /* 0x000fea000b83ffff */
.L_x_51:
[-C--:B------:R-:W-:Y:S02]  /*2ca0*/  SHF.L.U32 R2, R2, R3.reuse, RZ ;  /* 0x0000000302027219 */ /* 0x080fe400000006ff */
[----:B------:R-:W-:Y:S01]  /*2cb0*/  SHF.L.U32 R0, R0, R3, RZ ;  /* 0x0000000300007219 */ /* 0x000fe200000006ff */
[----:B------:R-:W-:Y:S02]  /*2cc0*/  IMAD.SHL.U32 R3, R3, 0x20, RZ ;  /* 0x0000002003037824 */ /* 0x000fe400078e00ff */
[----:B------:R1:W-:Y:S04]  /*2cd0*/  ATOMS.OR RZ, [UR4+0x14], R2 ;  /* 0x00001402ffff798c */ /* 0x0003e8000b000004 */
[----:B------:R1:W-:Y:S04]  /*2ce0*/  ATOMS.OR RZ, [UR4+0x18], R0 ;  /* 0x00001800ffff798c */ /* 0x0003e8000b000004 */
[----:B------:R1:W-:Y:S01]  /*2cf0*/  STS [UR37+0x130], R3 ;  /* 0x00013003ff007988 */ /* 0x0003e20008000825 */
[----:B------:R-:W-:Y:S05]  /*2d00*/  BRA `(.L_x_50) ;  /* 0x0000000000107947 */ /* 0x000fea0003800000 */
.L_x_49:
[----:B------:R-:W-:Y:S02]  /*2d10*/  MOV R0, 0xffffffff ;  /* 0xffffffff00007802 */ /* 0x000fe40000000f00 */
[----:B------:R-:W-:-:S03]  /*2d20*/  MOV R2, 0x2d50 ;  /* 0x00002d5000027802 */ /* 0x000fc60000000f00 */
[----:B------:R1:W-:Y:S04]  /*2d30*/  STS [UR37+0x130], R0 ;  /* 0x00013000ff007988 */ /* 0x0003e80008000825 */
[----:B-1-3-5:R-:W-:Y:S05]  /*2d40*/  CALL.REL.NOINC `($__internal_1_$__cuda_sm10x_tcgen05_guardrail_trap_phase_invalid_during_alloc) ;  /* 0x0000005000e87944 */ /* 0x02afea0003c00000 */
.L_x_50:
[----:B------:R-:W-:Y:S05]  /*2d50*/  WARPSYNC.ALL ;  /* 0x0000000000007948 */ /* 0x000fea0003800000 */
[----:B------:R-:W2:Y:S01]  /*2d60*/  S2UR UR5, SR_CgaCtaId ;  /* 0x00000000000579c3 */ /* 0x000ea20000008800 */
[----:B------:R-:W-:Y:S01]  /*2d70*/  UMOV UR4, 0x400 ;  /* 0x0000040000047882 */ /* 0x000fe20000000000 */
[----:B------:R-:W-:-:S06]  /*2d80*/  NOP ;  /* 0x0000000000007918 */ /* 0x000fcc0000000000 */
[----:B------:R-:W-:Y:S06]  /*2d90*/  BAR.ARV 0x6, 0xa0 ;  /* 0x0182800000007b1d */ /* 0x000fec0000002000 */
[----:B------:R-:W4:Y:S01]  /*2da0*/  LDCU UR7, c[0x0][0x38c] ;  /* 0x00007180ff0777ac */ /* 0x000f220008000800 */
[----:B------:R-:W-:Y:S01]  /*2db0*/  IMAD.MOV.U32 R11, RZ, RZ, 0x1 ;  /* 0x00000001ff0b7424 */ /* 0x000fe200078e00ff */
[----:B------:R-:W-:Y:S01]  /*2dc0*/  CS2R R8, SRZ ;  /* 0x0000000000087805 */ /* 0x000fe2000001ff00 */
[----:B------:R-:W-:Y:S01]  /*2dd0*/  IMAD.MOV.U32 R10, RZ, RZ, RZ ;  /* 0x000000ffff0a7224 */ /* 0x000fe200078e00ff */
[----:B------:R-:W3:Y:S01]  /*2de0*/  LDCU UR6, c[0x0][0x38c] ;  /* 0x00007180ff0677ac */ /* 0x000ee20008000800 */
[----:B------:R-:W-:Y:S01]  /*2df0*/  UMOV UR14, URZ ;  /* 0x000000ff000e7c82 */ /* 0x000fe20008000000 */
[----:B------:R-:W-:Y:S01]  /*2e00*/  UMOV UR13, URZ ;  /* 0x000000ff000d7c82 */ /* 0x000fe20008000000 */
[----:B--2---:R-:W-:Y:S01]  /*2e10*/  ULEA UR5, UR5, UR4, 0x18 ;  /* 0x0000000405057291 */ /* 0x004fe2000f8ec0ff */
[----:B------:R-:W-:Y:S01]  /*2e20*/  UMOV UR32, 0x0 ;  /* 0x0000000000207882 */ /* 0x000fe20000000000 */
[----:B------:R-:W-:-:S02]  /*2e30*/  UMOV UR33, 0x8118010 ;  /* 0x0811801000217882 */ /* 0x000fc40000000000 */
[----:B------:R-:W-:Y:S02]  /*2e40*/  UIADD3 UR9, UPT, UPT, UR5, 0x6400, URZ ;  /* 0x0000640005097890 */ /* 0x000fe4000fffe0ff */
[----:B------:R-:W-:Y:S02]  /*2e50*/  UIADD3 UR15, UPT, UPT, UR5, 0x26400, URZ ;  /* 0x00026400050f7890 */ /* 0x000fe4000fffe0ff */
[----:B----4-:R-:W-:Y:S01]  /*2e60*/  UIADD3 UR7, UPT, UPT, UR7, 0x7f, URZ ;  /* 0x0000007f07077890 */ /* 0x010fe2000fffe0ff */
[----:B-1----:R-:W1:Y:S01]  /*2e70*/  LDS R0, [UR5+0x130] ;  /* 0x00013005ff007984 */ /* 0x002e620008000800 */
[----:B------:R-:W-:Y:S02]  /*2e80*/  USHF.R.U32.HI UR9, URZ, 0x4, UR9 ;  /* 0x00000004ff097899 */ /* 0x000fe40008011609 */
[----:B------:R-:W-:Y:S02]  /*2e90*/  USHF.R.S32.HI UR4, URZ, 0x1f, UR7 ;  /* 0x0000001fff047899 */ /* 0x000fe40008011407 */
[----:B------:R-:W-:-:S02]  /*2ea0*/  USHF.R.U32.HI UR15, URZ, 0x4, UR15 ;  /* 0x00000004ff0f7899 */ /* 0x000fc4000801160f */
[----:B------:R-:W-:Y:S02]  /*2eb0*/  ULEA.HI UR4, UR4, UR7, URZ, 0x7 ;  /* 0x0000000704047291 */ /* 0x000fe4000f8f38ff */
[----:B------:R-:W-:Y:S02]  /*2ec0*/  ULOP3.LUT UR9, UR9, 0x3fff, URZ, 0xc0, !UPT ;  /* 0x00003fff09097892 */ /* 0x000fe4000f8ec0ff */
[----:B------:R-:W-:Y:S01]  /*2ed0*/  USHF.R.S32.HI UR4, URZ, 0x7, UR4 ;  /* 0x00000007ff047899 */ /* 0x000fe20008011404 */
[----:B------:R-:W-:Y:S01]  /*2ee0*/  UMOV UR30, 0x0 ;  /* 0x00000000001e7882 */ /* 0x000fe20000000000 */
[----:B------:R-:W-:Y:S02]  /*2ef0*/  UMOV UR31, 0x8118010 ;  /* 0x08118010001f7882 */ /* 0x000fe40000000000 */
[----:B------:R-:W-:Y:S01]  /*2f00*/  UISETP.LT.AND UP0, UPT, UR4, 0x1, UPT ;  /* 0x000000010400788c */ /* 0x000fe2000bf01270 */
[----:B------:R-:W-:Y:S01]  /*2f10*/  UMOV UR28, 0x0 ;  /* 0x00000000001c7882 */ /* 0x000fe20000000000 */
[----:B------:R-:W-:-:S02]  /*2f20*/  UMOV UR29, 0x8118010 ;  /* 0x08118010001d7882 */ /* 0x000fc40000000000 */
[----:B------:R-:W-:Y:S01]  /*2f30*/  USEL UR8, UR4, 0x1, !UP0 ;  /* 0x0000000104087887 */ /* 0x000fe2000c000000 */
[----:B------:R-:W-:Y:S01]  /*2f40*/  UMOV UR26, 0x0 ;  /* 0x00000000001a7882 */ /* 0x000fe20000000000 */
[----:B------:R-:W-:Y:S01]  /*2f50*/  UMOV UR27, 0x8118010 ;  /* 0x08118010001b7882 */ /* 0x000fe20000000000 */
[----:B------:R-:W-:Y:S01]  /*2f60*/  UMOV UR24, 0x0 ;  /* 0x0000000000187882 */ /* 0x000fe20000000000 */
[----:B------:R-:W-:Y:S01]  /*2f70*/  UMOV UR25, 0x8118010 ;  /* 0x0811801000197882 */ /* 0x000fe20000000000 */
[----:B------:R-:W-:Y:S01]  /*2f80*/  UMOV UR22, 0x0 ;  /* 0x0000000000167882 */ /* 0x000fe20000000000 */
[----:B------:R-:W-:Y:S01]  /*2f90*/  UMOV UR23, 0x8118010 ;  /* 0x0811801000177882 */ /* 0x000fe20000000000 */
[----:B------:R-:W-:Y:S02]  /*2fa0*/  ULOP3.LUT UR15, UR15, 0x3fff, URZ, 0xc0, !UPT ;  /* 0x00003fff0f0f7892 */ /* 0x000fe4000f8ec0ff */
[----:B------:R-:W-:Y:S02]  /*2fb0*/  ULOP3.LUT UR9, UR9, 0x4000000, URZ, 0xfc, !UPT ;  /* 0x0400000009097892 */ /* 0x000fe4000f8efcff */
[----:B------:R-:W-:-:S02]  /*2fc0*/  UIADD3 UR8, UPT, UPT, -UR8, URZ, URZ ;  /* 0x000000ff08087290 */ /* 0x000fc4000fffe1ff */
[----:B---3--:R-:W-:Y:S01]  /*2fd0*/  UISETP.GE.AND UP3, UPT, UR6, 0x1, UPT ;  /* 0x000000010600788c */ /* 0x008fe2000bf66270 */
[----:B------:R-:W-:Y:S01]  /*2fe0*/  UMOV UR20, 0x0 ;  /* 0x0000000000147882 */ /* 0x000fe20000000000 */
[----:B------:R-:W-:Y:S01]  /*2ff0*/  UMOV UR21, 0x8118010 ;  /* 0x0811801000157882 */ /* 0x000fe20000000000 */
[----:B------:R-:W-:Y:S01]  /*3000*/  UMOV UR18, 0x0 ;  /* 0x0000000000127882 */ /* 0x000fe20000000000 */
[----:B------:R-:W-:Y:S01]  /*3010*/  UMOV UR19, 0x8118010 ;  /* 0x0811801000137882 */ /* 0x000fe20000000000 */
[----:B-1----:R-:W-:-:S15]  /*3020*/  R2UR UR16, R0 ;  /* 0x00000000001072ca */ /* 0x002fde00000e0000 */
.L_x_59:
[----:B------:R-:W-:Y:S02]  /*3030*/  LEA R0, R10, UR5, 0x3 ;  /* 0x000000050a007c11 */ /* 0x000fe4000f8e18ff */
[----:B------:R-:W-:Y:S02]  /*3040*/  SHF.L.U32 R2, R9, 0x1f, RZ ;  /* 0x0000001f09027819 */ /* 0x000fe400000006ff */
[----:B------:R-:W-:Y:S01]  /*3050*/  PLOP3.LUT P0, PT, PT, PT, UP3, 0x80, 0x8 ;  /* 0x000000000008781c */ /* 0x000fe20003f0f038 */
[----:B------:R-:W-:Y:S01]  /*3060*/  VIADD R3, R0, 0x90 ;  /* 0x0000009000037836 */ /* 0x000fe20000000000 */
[----:B-1----:R-:W1:Y:S02]  /*3070*/  SYNCS.PHASECHK.TRANS64.TRYWAIT P1, [R0+URZ+0x80], R2 ;  /* 0x00008002000075a7 */ /* 0x002e6400080211ff */
[----:B-1-3--:R-:W-:Y:S09]  /*3080*/  @!P1 BRA `(.L_x_53) ;  /* 0x00000048008c9947 */ /* 0x00aff20003800000 */
.L_x_130:
[----:B------:R-:W-:Y:S01]  /*3090*/  LEA R4, R10, UR5, 0x4 ;  /* 0x000000050a047c11 */ /* 0x000fe2000f8e20ff */
[----:B------:R-:W-:Y:S01]  /*30a0*/  @UP3 ULEA UR7, UR13, UR5, 0x3 ;  /* 0x000000050d073291 */ /* 0x000fe2000f8e18ff */
[----:B------:R-:W-:Y:S01]  /*30b0*/  PLOP3.LUT P2, PT, PT, PT, PT, 0x80, 0x8 ;  /* 0x000000000008781c */ /* 0x000fe20003f4f070 */
[----:B------:R-:W-:Y:S01]  /*30c0*/  ULEA UR6, UR14, UR5, 0x3 ;  /* 0x000000050e067291 */ /* 0x000fe2000f8e18ff */
[----:B------:R-:W-:Y:S02]  /*30d0*/  PRMT R3, RZ, 0x654, R3 ;  /* 0x00000654ff037816 */ /* 0x000fe40000000003 */
[----:B------:R-:W2:Y:S01]  /*30e0*/  LDS.128 R4, [R4+0x110] ;  /* 0x0001100004047984 */ /* 0x000ea20000000c00 */
[----:B-1----:R-:W-:Y:S02]  /*30f0*/  @P0 SHF.L.U32 R2, R8, 0x1f, RZ ;  /* 0x0000001f08020819 */ /* 0x002fe400000006ff */
[----:B------:R-:W-:Y:S01]  /*3100*/  SHF.L.U32 R0, R11, 0x1f, RZ ;  /* 0x0000001f0b007819 */ /* 0x000fe200000006ff */
[----:B------:R-:W-:Y:S01]  /*3110*/  @!PT LDS RZ, [RZ] ;  /* 0x00000000fffff984 */ /* 0x000fe20000000800 */
[----:B------:R-:W-:Y:S01]  /*3120*/  @!PT LDS RZ, [RZ] ;  /* 0x00000000fffff984 */ /* 0x000fe20000000800 */
[----:B------:R-:W-:Y:S01]  /*3130*/  @!PT LDS RZ, [RZ] ;  /* 0x00000000fffff984 */ /* 0x000fe20000000800 */
[----:B------:R-:W-:Y:S01]  /*3140*/  @!PT LDS RZ, [RZ] ;  /* 0x00000000fffff984 */ /* 0x000fe20000000800 */
[----:B------:R1:W-:Y:S06]  /*3150*/  MEMBAR.ALL.CTA ;  /* 0x0000000000007992 */ /* 0x0003ec0000008000 */
[----:B-1----:R-:W1:Y:S02]  /*3160*/  FENCE.VIEW.ASYNC.S ;  /* 0x00000000000073c6 */ /* 0x002e640000000000 */
[----:B-1----:R1:W-:Y:S01]  /*3170*/  SYNCS.ARRIVE.TRANS64.RED.A1T0 RZ, [R3+URZ], RZ ;  /* 0x000000ff03ff79a7 */ /* 0x0023e200081004ff */
[----:B------:R1:W3:Y:S01]  /*3180*/  @P0 SYNCS.PHASECHK.TRANS64.TRYWAIT P2, [UR7], R2 ;  /* 0x00000002ff0005a7 */ /* 0x0002e20008041107 */
[----:B------:R-:W-:Y:S01]  /*3190*/  ULEA UR7, UR14, UR16, 0x6 ;  /* 0x000000100e077291 */ /* 0x000fe2000f8e30ff */
[----:B--2---:R-:W-:Y:S01]  /*31a0*/  LOP3.LUT P1, RZ, R6, 0x1, RZ, 0xc0, !PT ;  /* 0x0000000106ff7812 */ /* 0x004fe2000782c0ff */
[----:B------:R-:W2:Y:S02]  /*31b0*/  SYNCS.PHASECHK.TRANS64.TRYWAIT P0, [UR6+0xc0], R0 ;  /* 0x0000c000ff0075a7 */ /* 0x000ea40008001106 */
[----:B-123--:R-:W-:Y:S10]  /*31c0*/  @!P0 BRA `(.L_x_54) ;  /* 0x0000004800508947 */ /* 0x00eff40003800000 */
.L_x_132:
[----:B------:R-:W-:Y:S01]  /*31d0*/  IADD3 R10, PT, PT, R10, 0x1, RZ ;  /* 0x000000010a0a7810 */ /* 0x000fe20007ffe0ff */
[----:B------:R-:W-:Y:S06]  /*31e0*/  BRA.U !UP3, `(.L_x_55) ;  /* 0x000000050b107547 */ /* 0x000fec000b800000 */
[----:B------:R-:W-:Y:S01]  /*31f0*/  UPLOP3.LUT UP4, UPT, UPT, UPT, UPT, 0x40, 0x4 ;  /* 0x000000000004789c */ /* 0x000fe20003f8e870 */
[----:B------:R-:W-:Y:S01]  /*3200*/  UMOV UR12, UR8 ;  /* 0x00000008000c7c82 */ /* 0x000fe20008000000 */
[----:B------:R-:W-:Y:S01]  /*3210*/  UMOV UR11, UR4 ;  /* 0x00000004000b7c82 */ /* 0x000fe20008000000 */
[----:B------:R-:W-:-:S08]  /*3220*/  UMOV UR17, UR13 ;  /* 0x0000000d00117c82 */ /* 0x000fd00008000000 */
.L_x_58:
[----:B------:R-:W-:Y:S02]  /*3230*/  UIADD3 UR12, UPT, UPT, UR12, 0x1, URZ ;  /* 0x000000010c0c7890 */ /* 0x000fe4000fffe0ff */
[----:B--2---:R-:W-:Y:S02]  /*3240*/  ULEA UR10, UR17, UR5, 0x3 ;  /* 0x00000005110a7291 */ /* 0x004fe4000f8e18ff */
[----:B------:R-:W-:Y:S01]  /*3250*/  UISETP.NE.AND UP0, UPT, UR12, URZ, UPT ;  /* 0x000000ff0c00728c */ /* 0x000fe2000bf05270 */
[----:B---3--:R-:W-:Y:S10]  /*3260*/  @P2 BRA `(.L_x_56) ;  /* 0x00000000000c2947 */ /* 0x008ff40003800000 */
[----:B-1----:R-:W-:Y:S04]  /*3270*/  SHF.L.U32 R2, R8, 0x1f, RZ ;  /* 0x0000001f08027819 */ /* 0x002fe800000006ff */
[----:B------:R-:W1:Y:S02]  /*3280*/  SYNCS.PHASECHK.TRANS64.TRYWAIT P0, [UR10], R2 ;  /* 0x00000002ff0075a7 */ /* 0x000e64000800110a */
[----:B-1----:R-:W-:Y:S05]  /*3290*/  @!P0 BRA `(.L_x_57) ;  /* 0x0000004800348947 */ /* 0x002fea0003800000 */
.L_x_56:
[----:B------:R-:W-:Y:S01]  /*32a0*/  UISETP.NE.AND UP1, UPT, UR11, 0x1, UPT ;  /* 0x000000010b00788c */ /* 0x000fe2000bf25270 */
[----:B------:R-:W-:Y:S01]  /*32b0*/  PLOP3.LUT P2, PT, PT, PT, PT, 0x80, 0x8 ;  /* 0x000000000008781c */ /* 0x000fe20003f4f070 */
[----:B------:R-:W-:Y:S02]  /*32c0*/  UIADD3 UR13, UPT, UPT, UR17, 0x1, URZ ;  /* 0x00000001110d7890 */ /* 0x000fe4000fffe0ff */
[----:B------:R-:W-:Y:S02]  /*32d0*/  ULEA UR64, UR17, UR15, 0xa ;  /* 0x0000000f11407291 */ /* 0x000fe4000f8e50ff */
[----:B------:R-:W-:Y:S01]  /*32e0*/  UISETP.NE.AND UP2, UPT, UR13, 0x4, UPT ;  /* 0x000000040d00788c */ /* 0x000fe2000bf45270 */
[----:B------:R-:W-:Y:S01]  /*32f0*/  PLOP3.LUT P0, PT, PT, PT, UP1, 0x80, 0x8 ;  /* 0x000000000008781c */ /* 0x000fe20003f0f018 */
[----:B------:R-:W-:Y:S02]  /*3300*/  ULEA UR62, UR17, UR9, 0xb ;  /* 0x00000009113e7291 */ /* 0x000fe4000f8e58ff */
[----:B------:R-:W-:Y:S02]  /*3310*/  USEL UR35, URZ, 0x1, UP2 ;  /* 0x00000001ff237887 */ /* 0x000fe40009000000 */
[----:B------:R-:W-:Y:S02]  /*3320*/  USEL UR13, UR13, URZ, UP2 ;  /* 0x000000ff0d0d7287 */ /* 0x000fe40009000000 */
[----:B------:R-:W-:Y:S02]  /*3330*/  UIADD3 UR60, UPT, UPT, UR64, 0x80, URZ ;  /* 0x00000080403c7890 */ /* 0x000fe4000fffe0ff */
[----:B------:R-:W-:Y:S01]  /*3340*/  @UP1 ULEA UR34, UR13, UR5, 0x3 ;  /* 0x000000050d221291 */ /* 0x000fe2000f8e18ff */
[----:B------:R-:W-:Y:S01]  /*3350*/  LOP3.LUT R8, R8, UR35, RZ, 0x3c, !PT ;  /* 0x0000002308087c12 */ /* 0x000fe2000f8e3cff */
[----:B------:R-:W-:Y:S02]  /*3360*/  UIADD3 UR58, UPT, UPT, UR62, 0x80, URZ ;  /* 0x000000803e3a7890 */ /* 0x000fe4000fffe0ff */
[----:B------:R-:W-:Y:S01]  /*3370*/  UIADD3 UR56, UPT, UPT, UR64, 0x100, URZ ;  /* 0x0000010040387890 */ /* 0x000fe2000fffe0ff */
[----:B-1----:R-:W-:Y:S01]  /*3380*/  @P0 SHF.L.U32 R0, R8, 0x1f, RZ ;  /* 0x0000001f08000819 */ /* 0x002fe200000006ff */
[----:B------:R-:W-:Y:S02]  /*3390*/  UIADD3 UR54, UPT, UPT, UR62, 0x100, URZ ;  /* 0x000001003e367890 */ /* 0x000fe4000fffe0ff */
[----:B------:R-:W-:Y:S01]  /*33a0*/  UIADD3 UR52, UPT, UPT, UR64, 0x180, URZ ;  /* 0x0000018040347890 */ /* 0x000fe2000fffe0ff */
[----:B------:R2:W3:Y:S01]  /*33b0*/  @P0 SYNCS.PHASECHK.TRANS64.TRYWAIT P2, [UR34], R0 ;  /* 0x00000000ff0005a7 */ /* 0x0004e20008041122 */
[----:B------:R-:W-:Y:S02]  /*33c0*/  UIADD3 UR50, UPT, UPT, UR62, 0x180, URZ ;  /* 0x000001803e327890 */ /* 0x000fe4000fffe0ff */
        /* <DEDUP_REMOVED lines=9> */
[----:B------:R-:W-:Y:S01]  /*3460*/  UIADD3 UR11, UPT, UPT, UR11, -0x1, URZ ;  /* 0xffffffff0b0b7890 */ /* 0x000fe2000fffe0ff */
[----:B------:R-:W-:Y:S01]  /*3470*/  UMOV UR65, 0x40004040 ;  /* 0x4000404000417882 */ /* 0x000fe20000000000 */
[----:B------:R-:W-:Y:S01]  /*3480*/  UMOV UR63, 0x40004040 ;  /* 0x40004040003f7882 */ /* 0x000fe20000000000 */
[----:B------:R-:W-:Y:S01]  /*3490*/  UMOV UR61, 0x40004040 ;  /* 0x40004040003d7882 */ /* 0x000fe20000000000 */
[----:B------:R2:W-:Y:S01]  /*34a0*/  UTCHMMA gdesc[UR62], gdesc[UR64], tmem[UR7], tmem[UR32], idesc[UR33], UP4 ;  /* 0x00ff20403e0075ea */ /* 0x0005e2000a000007 */
[----:B------:R-:W-:Y:S01]  /*34b0*/  UPLOP3.LUT UP4, UPT, UPT, UPT, UPT, 0x80, 0x8 ;  /* 0x000000000008789c */ /* 0x000fe20003f8f070 */
[----:B------:R-:W-:Y:S01]  /*34c0*/  UMOV UR59, 0x40004040 ;  /* 0x40004040003b7882 */ /* 0x000fe20000000000 */
[----:B------:R-:W-:Y:S01]  /*34d0*/  UMOV UR57, 0x40004040 ;  /* 0x4000404000397882 */ /* 0x000fe20000000000 */
[----:B------:R2:W-:Y:S01]  /*34e0*/  UTCHMMA gdesc[UR58], gdesc[UR60], tmem[UR7], tmem[UR30], idesc[UR31], UPT ;  /* 0x00ff1e3c3a0075ea */ /* 0x0005e2000b800007 */
        /* <DEDUP_REMOVED lines=14> */
[----:B------:R-:W-:Y:S01]  /*35d0*/  UMOV UR35, 0x40004040 ;  /* 0x4000404000237882 */ /* 0x000fe20000000000 */
[----:B------:R2:W-:Y:S01]  /*35e0*/  UTCHMMA gdesc[UR38], gdesc[UR40], tmem[UR7], tmem[UR20], idesc[UR21], UPT ;  /* 0x00ff1428260075ea */ /* 0x0005e2000b800007 */
[----:B------:R2:W-:Y:S01]  /*35f0*/  UTCHMMA gdesc[UR34], gdesc[UR36], tmem[UR7], tmem[UR18], idesc[UR19], UPT ;  /* 0x00ff1224220075ea */ /* 0x0005e2000b800007 */
[----:B------:R2:W-:Y:S01]  /*3600*/  UTCBAR [UR10], URZ ;  /* 0x000000ff0a0073e9 */ /* 0x0005e200080000ff */
[----:B------:R-:W-:Y:S01]  /*3610*/  UMOV UR17, UR13 ;  /* 0x0000000d00117c82 */ /* 0x000fe20008000000 */
[----:B------:R-:W-:Y:S05]  /*3620*/  BRA.U UP0, `(.L_x_58) ;  /* 0xfffffffd00007547 */ /* 0x000fea000b83ffff */
.L_x_55:
[----:B------:R-:W-:Y:S01]  /*3630*/  UIADD3 UR14, UPT, UPT, UR14, 0x1, URZ ;  /* 0x000000010e0e7890 */ /* 0x000fe2000fffe0ff */
[C---:B------:R-:W-:Y:S01]  /*3640*/  ISETP.NE.AND P0, PT, R10.reuse, 0x2, PT ;  /* 0x000000020a00780c */ /* 0x040fe20003f05270 */
[----:B--2---:R-:W-:Y:S02]  /*3650*/  UIADD3 UR7, UPT, UPT, UR6, 0xa0, URZ ;  /* 0x000000a006077890 */ /* 0x004fe4000fffe0ff */
[----:B------:R-:W-:Y:S01]  /*3660*/  UISETP.NE.AND UP0, UPT, UR14, 0x4, UPT ;  /* 0x000000040e00788c */ /* 0x000fe2000bf05270 */
[----:B-1----:R-:W-:Y:S02]  /*3670*/  SEL R0, RZ, 0x1, P0 ;  /* 0x00000001ff007807 */ /* 0x002fe40000000000 */
[----:B------:R-:W-:Y:S01]  /*3680*/  SEL R10, R10, RZ, P0 ;  /* 0x000000ff0a0a7207 */ /* 0x000fe20000000000 */
[----:B------:R-:W-:Y:S01]  /*3690*/  USEL UR6, URZ, 0x1, UP0 ;  /* 0x00000001ff067887 */ /* 0x000fe20008000000 */
[----:B------:R-:W-:Y:S01]  /*36a0*/  LOP3.LUT R9, R9, R0, RZ, 0x3c, !PT ;  /* 0x0000000009097212 */ /* 0x000fe200078e3cff */
[----:B------:R-:W-:Y:S01]  /*36b0*/  USEL UR14, UR14, URZ, UP0 ;  /* 0x000000ff0e0e7287 */ /* 0x000fe20008000000 */
[----:B------:R1:W-:Y:S03]  /*36c0*/  UTCBAR [UR7], URZ ;  /* 0x000000ff070073e9 */ /* 0x0003e600080000ff */
[----:B------:R-:W-:Y:S01]  /*36d0*/  LOP3.LUT R11, R11, UR6, RZ, 0x3c, !PT ;  /* 0x000000060b0b7c12 */ /* 0x000fe2000f8e3cff */
[----:B------:R-:W-:Y:S07]  /*36e0*/  @P1 BRA `(.L_x_59) ;  /* 0xfffffff800501947 */ /* 0x000fee000383ffff */
[----:B------:R-:W2:Y:S01]  /*36f0*/  S2UR UR4, SR_CgaCtaId ;  /* 0x00000000000479c3 */ /* 0x000ea20000008800 */
[----:B------:R-:W-:Y:S01]  /*3700*/  ELECT P0, URZ, PT ;  /* 0x0000000000ff782f */ /* 0x000fe20003800000 */
[----:B------:R-:W-:Y:S01]  /*3710*/  IMAD.MOV.U32 R0, RZ, RZ, 0x1 ;  /* 0x00000001ff007424 */ /* 0x000fe200078e00ff */
[----:B------:R-:W-:Y:S01]  /*3720*/  UIADD3 UR5, UPT, UPT, UR5, 0xc0, URZ ;  /* 0x000000c005057890 */ /* 0x000fe2000fffe0ff */
[----:B------:R-:W-:Y:S01]  /*3730*/  SHF.L.U32 R2, R11, 0x1f, RZ ;  /* 0x0000001f0b027819 */ /* 0x000fe200000006ff */
[----:B------:R-:W-:-:S03]  /*3740*/  UMOV UR6, 0x40 ;  /* 0x0000004000067882 */ /* 0x000fc60000000000 */
[----:B------:R-:W-:Y:S01]  /*3750*/  UVIRTCOUNT.DEALLOC.SMPOOL 0x80 ;  /* 0x000000800000784c */ /* 0x000fe20000000000 */
[----:B--2---:R-:W-:Y:S02]  /*3760*/  ULEA UR4, UR4, UR6, 0x18 ;  /* 0x0000000604047291 */ /* 0x004fe4000f8ec0ff */
[----:B------:R-:W-:-:S07]  /*3770*/  ULEA UR6, UR14, UR5, 0x3 ;  /* 0x000000050e067291 */ /* 0x000fce000f8e18ff */
[----:B------:R2:W-:Y:S02]  /*3780*/  @P0 STS.U8 [UR4+0x1c], R0 ;  /* 0x00001c00ff000988 */ /* 0x0005e40008000004 */
[----:B------:R-:W4:Y:S02]  /*3790*/  SYNCS.PHASECHK.TRANS64.TRYWAIT P0, [UR6], R2 ;  /* 0x00000002ff0075a7 */ /* 0x000f240008001106 */
[----:B--2-4-:R-:W-:Y:S05]  /*37a0*/  @!P0 BRA `(.L_x_60) ;  /* 0x0000004400088947 */ /* 0x014fea0003800000 */
.L_x_135:
[----:B-1----:R-:W-:-:S04]  /*37b0*/  UIADD3 UR7, UPT, UPT, UR14, 0x1, URZ ;  /* 0x000000010e077890 */ /* 0x002fc8000fffe0ff */
[----:B------:R-:W-:-:S04]  /*37c0*/  UISETP.NE.AND UP0, UPT, UR7, 0x4, UPT ;  /* 0x000000040700788c */ /* 0x000fc8000bf05270 */
[----:B------:R-:W-:Y:S02]  /*37d0*/  USEL UR8, URZ, 0x1, UP0 ;  /* 0x00000001ff087887 */ /* 0x000fe40008000000 */
[----:B------:R-:W-:-:S04]  /*37e0*/  USEL UR7, UR7, URZ, UP0 ;  /* 0x000000ff07077287 */ /* 0x000fc80008000000 */
[----:B------:R-:W-:Y:S01]  /*37f0*/  ULEA UR6, UR7, UR5, 0x3 ;  /* 0x0000000507067291 */ /* 0x000fe2000f8e18ff */
[----:B--2---:R-:W-:-:S04]  /*3800*/  LOP3.LUT R2, R11, UR8, RZ, 0x3c, !PT ;  /* 0x000000080b027c12 */ /* 0x004fc8000f8e3cff */
[----:B------:R-:W-:-:S04]  /*3810*/  SHF.L.U32 R3, R2, 0x1f, RZ ;  /* 0x0000001f02037819 */ /* 0x000fc800000006ff */
[----:B------:R-:W1:Y:S02]  /*3820*/  SYNCS.PHASECHK.TRANS64.TRYWAIT P0, [UR6], R3 ;  /* 0x00000003ff0075a7 */ /* 0x000e640008001106 */
[----:B-1----:R-:W-:Y:S05]  /*3830*/  @!P0 BRA `(.L_x_61) ;  /* 0x0000004000fc8947 */ /* 0x002fea0003800000 */
.L_x_137:
        /* <DEDUP_REMOVED lines=9> */
.L_x_139:
[----:B------:R-:W-:-:S04]  /*38d0*/  UIADD3 UR7, UPT, UPT, UR7, 0x1, URZ ;  /* 0x0000000107077890 */ /* 0x000fc8000fffe0ff */
[----:B------:R-:W-:-:S04]  /*38e0*/  UISETP.NE.AND UP0, UPT, UR7, 0x4, UPT ;  /* 0x000000040700788c */ /* 0x000fc8000bf05270 */
[----:B------:R-:W-:Y:S02]  /*38f0*/  USEL UR6, URZ, 0x1, UP0 ;  /* 0x00000001ff067887 */ /* 0x000fe40008000000 */
[----:B------:R-:W-:-:S04]  /*3900*/  USEL UR7, UR7, URZ, UP0 ;  /* 0x000000ff07077287 */ /* 0x000fc80008000000 */
[----:B------:R-:W-:Y:S01]  /*3910*/  ULEA UR7, UR7, UR5, 0x3 ;  /* 0x0000000507077291 */ /* 0x000fe2000f8e18ff */
[----:B------:R-:W-:-:S04]  /*3920*/  LOP3.LUT R2, R2, UR6, RZ, 0x3c, !PT ;  /* 0x0000000602027c12 */ /* 0x000fc8000f8e3cff */
[----:B------:R-:W-:-:S04]  /*3930*/  SHF.L.U32 R2, R2, 0x1f, RZ ;  /* 0x0000001f02027819 */ /* 0x000fc800000006ff */
[----:B------:R-:W2:Y:S02]  /*3940*/  SYNCS.PHASECHK.TRANS64.TRYWAIT P0, [UR7], R2 ;  /* 0x00000002ff0075a7 */ /* 0x000ea40008001107 */
[----:B--2---:R-:W-:Y:S05]  /*3950*/  @!P0 BRA `(.L_x_63) ;  /* 0x0000004000e48947 */ /* 0x004fea0003800000 */
.L_x_141:
[----:B------:R-:W-:Y:S01]  /*3960*/  NOP ;  /* 0x0000000000007918 */ /* 0x000fe20000000000 */
[----:B-1----:R-:W1:Y:S01]  /*3970*/  LDS R0, [UR4+0x14] ;  /* 0x00001404ff007984 */ /* 0x002e620008000800 */
[----:B------:R-:W-:Y:S01]  /*3980*/  ULOP3.LUT UR6, UR16, 0xffff, URZ, 0xc0, !UPT ;  /* 0x0000ffff10067892 */ /* 0x000fe2000f8ec0ff */
[----:B------:R-:W-:Y:S01]  /*3990*/  UMOV UR8, 0xffff ;  /* 0x0000ffff00087882 */ /* 0x000fe20000000000 */
[----:B------:R-:W-:Y:S02]  /*39a0*/  UMOV UR5, 0x1 ;  /* 0x0000000100057882 */ /* 0x000fe40000000000 */
[----:B------:R-:W-:-:S04]  /*39b0*/  USHF.R.U32.HI UR6, URZ, 0x5, UR6 ;  /* 0x00000005ff067899 */ /* 0x000fc80008011606 */
[----:B------:R-:W-:Y:S02]  /*39c0*/  USHF.L.U32 UR8, UR8, UR6, URZ ;  /* 0x0000000608087299 */ /* 0x000fe400080006ff */
[----:B------:R-:W-:-:S04]  /*39d0*/  USHF.L.U32 UR5, UR5, UR6, URZ ;  /* 0x0000000605057299 */ /* 0x000fc800080006ff */
[----:B-1----:R-:W-:-:S04]  /*39e0*/  LOP3.LUT R0, R0, UR8, RZ, 0xc0, !PT ;  /* 0x0000000800007c12 */ /* 0x002fc8000f8ec0ff */
[----:B------:R-:W-:-:S13]  /*39f0*/  ISETP.NE.AND P0, PT, R0, UR8, PT ;  /* 0x0000000800007c0c */ /* 0x000fda000bf05270 */
[----:B------:R-:W-:Y:S05]  /*3a00*/  @P0 BRA `(.L_x_64) ;  /* 0x0000000000580947 */ /* 0x000fea0003800000 */
[----:B------:R-:W1:Y:S02]  /*3a10*/  LDS R0, [UR4+0x18] ;  /* 0x00001804ff007984 */ /* 0x000e640008000800 */
[----:B-1----:R-:W-:-:S04]  /*3a20*/  LOP3.LUT R0, R0, UR5, RZ, 0xc0, !PT ;  /* 0x0000000500007c12 */ /* 0x002fc8000f8ec0ff */
[----:B------:R-:W-:-:S13]  /*3a30*/  ISETP.NE.AND P0, PT, R0, UR5, PT ;  /* 0x0000000500007c0c */ /* 0x000fda000bf05270 */
[----:B------:R-:W-:Y:S05]  /*3a40*/  @P0 BRA `(.L_x_65) ;  /* 0x00000000003c0947 */ /* 0x000fea0003800000 */
[----:B------:R-:W1:Y:S01]  /*3a50*/  S2R R2, SR_LANEID ;  /* 0x0000000000027919 */ /* 0x000e620000000000 */
[----:B------:R-:W-:Y:S01]  /*3a60*/  ULOP3.LUT UR8, URZ, UR8, URZ, 0x33, !UPT ;  /* 0x00000008ff087292 */ /* 0x000fe2000f8e33ff */
[----:B------:R-:W-:Y:S02]  /*3a70*/  VOTEU.ANY UR7, UPT, PT ;  /* 0x0000000000077886 */ /* 0x000fe400038e0100 */
[----:B------:R-:W-:-:S03]  /*3a80*/  UFLO.U32 UR7, UR7 ;  /* 0x00000007000772bd */ /* 0x000fc600080e0000 */
[----:B------:R-:W-:-:S04]  /*3a90*/  IMAD.U32 R0, RZ, RZ, UR8 ;  /* 0x00000008ff007e24 */ /* 0x000fc8000f8e00ff */
[----:B------:R2:W4:Y:S02]  /*3aa0*/  REDUX UR6, R0 ;  /* 0x00000000000673c4 */ /* 0x0005240000000000 */
[----:B------:R1:W-:Y:S02]  /*3ab0*/  UTCATOMSWS.AND URZ, UR8 ;  /* 0x0000000800ff79e3 */ /* 0x0003e40008000000 */
[----:B-1----:R-:W-:Y:S02]  /*3ac0*/  ISETP.EQ.U32.AND P0, PT, R2, UR7, PT ;  /* 0x0000000702007c0c */ /* 0x002fe4000bf02070 */
[----:B--2---:R-:W-:Y:S02]  /*3ad0*/  LOP3.LUT R0, RZ, UR5, RZ, 0x33, !PT ;  /* 0x00000005ff007c12 */ /* 0x004fe4000f8e33ff */
[----:B----4-:R-:W-:Y:S02]  /*3ae0*/  MOV R2, UR6 ;  /* 0x0000000600027c02 */ /* 0x010fe40008000f00 */
[----:B------:R-:W1:Y:S07]  /*3af0*/  REDUX UR5, R0 ;  /* 0x00000000000573c4 */ /* 0x000e6e0000000000 */
[----:B------:R2:W-:Y:S01]  /*3b00*/  @P0 ATOMS.AND RZ, [UR4+0x14], R2 ;  /* 0x00001402ffff098c */ /* 0x0005e2000a800004 */
[----:B-1----:R-:W-:-:S05]  /*3b10*/  IMAD.U32 R0, RZ, RZ, UR5 ;  /* 0x00000005ff007e24 */ /* 0x002fca000f8e00ff */
[----:B------:R2:W-:Y:S01]  /*3b20*/  @P0 ATOMS.AND RZ, [UR4+0x18], R0 ;  /* 0x00001800ffff098c */ /* 0x0005e2000a800004 */
[----:B------:R-:W-:Y:S05]  /*3b30*/  BRA `(.L_x_66) ;  /* 0x0000000000147947 */ /* 0x000fea0003800000 */
.L_x_65:
[----:B------:R-:W-:Y:S02]  /*3b40*/  MOV R2, 0x3b60 ;  /* 0x00003b6000027802 */ /* 0x000fe40000000f00 */
[----:B---3-5:R-:W-:Y:S05]  /*3b50*/  CALL.REL.NOINC `($__internal_0_$__cuda_sm10x_tcgen05_guardrail_trap_col_being_dealloced_not_returned_by_alloc) ;  /* 0x0000004400587944 */ /* 0x028fea0003c00000 */
[----:B------:R-:W-:Y:S05]  /*3b60*/  BRA `(.L_x_66) ;  /* 0x0000000000087947 */ /* 0x000fea0003800000 */
.L_x_64:
[----:B------:R-:W-:Y:S02]  /*3b70*/  MOV R2, 0x3b90 ;  /* 0x00003b9000027802 */ /* 0x000fe40000000f00 */
[----:B---3-5:R-:W-:Y:S05]  /*3b80*/  CALL.REL.NOINC `($__internal_2_$__cuda_sm10x_tcgen05_guardrail_trap_unallocated_columns_being_dealloced) ;  /* 0x0000004400647944 */ /* 0x028fea0003c00000 */
.L_x_66:
[----:B------:R-:W-:Y:S01]  /*3b90*/  NOP ;  /* 0x0000000000007918 */ /* 0x000fe20000000000 */
[----:B------:R-:W-:Y:S05]  /*3ba0*/  EXIT ;  /* 0x000000000000794d */ /* 0x000fea0003800000 */
.L_x_48:
[----:B------:R-:W-:-:S09]  /*3bb0*/  UISETP.NE.OR UP2, UPT, UR8, 0x3, !UP2 ;  /* 0x000000030800788c */ /* 0x000fd2000d745670 */
[----:B------:R-:W-:Y:S05]  /*3bc0*/  BRA.U UP2, `(.L_x_67) ;  /* 0x0000000d02b07547 */ /* 0x000fea000b800000 */
[----:B------:R-:W1:Y:S01]  /*3bd0*/  LDC R0, c[0x0][0xb30] ;  /* 0x0002cc00ff007b82 */ /* 0x000e620000000800 */
[----:B------:R-:W2:Y:S01]  /*3be0*/  LDCU.64 UR8, c[0x0][0x888] ;  /* 0x00011100ff0877ac */ /* 0x000ea20008000a00 */
[----:B------:R-:W-:Y:S02]  /*3bf0*/  HFMA2 R27, -RZ, RZ, 0, 0 ;  /* 0x00000000ff1b7431 */ /* 0x000fe400000001ff */
[----:B------:R-:W-:Y:S01]  /*3c00*/  IMAD.MOV.U32 R29, RZ, RZ, 0x1 ;  /* 0x00000001ff1d7424 */ /* 0x000fe200078e00ff */
[----:B------:R-:W-:Y:S01]  /*3c10*/  MOV R25, 0x2000 ;  /* 0x0000200000197802 */ /* 0x000fe20000000f00 */
[----:B------:R-:W4:Y:S01]  /*3c20*/  LDCU.64 UR4, c[0x0][0x890] ;  /* 0x00011200ff0477ac */ /* 0x000f220008000a00 */
[----:B------:R-:W-:Y:S01]  /*3c30*/  IMAD.MOV.U32 R28, RZ, RZ, RZ ;  /* 0x000000ffff1c7224 */ /* 0x000fe200078e00ff */
[----:B------:R-:W3:Y:S01]  /*3c40*/  LDC R24, c[0x0][0x370] ;  /* 0x0000dc00ff187b82 */ /* 0x000ee20000000800 */
[----:B------:R-:W-:Y:S01]  /*3c50*/  UMOV UR7, 0x400 ;  /* 0x0000040000077882 */ /* 0x000fe20000000000 */
[----:B------:R-:W-:-:S02]  /*3c60*/  UPLOP3.LUT UP1, UPT, UPT, UPT, UPT, 0x40, 0x4 ;  /* 0x000000000004789c */ /* 0x000fc40003f2e870 */
[----:B------:R-:W-:Y:S01]  /*3c70*/  ULEA UR7, UR37, UR7, 0x18 ;  /* 0x0000000725077291 */ /* 0x000fe2000f8ec0ff */
[----:B------:R-:W-:-:S03]  /*3c80*/  UMOV UR13, URZ ;  /* 0x000000ff000d7c82 */ /* 0x000fc60008000000 */
[----:B------:R-:W3:Y:S01]  /*3c90*/  LDC R3, c[0x0][0xb0c] ;  /* 0x0002c300ff037b82 */ /* 0x000ee20000000800 */
[----:B--2---:R-:W-:Y:S02]  /*3ca0*/  UISETP.NE.U32.AND UP3, UPT, UR8, URZ, UPT ;  /* 0x000000ff0800728c */ /* 0x004fe4000bf65070 */
[----:B----4-:R-:W-:-:S05]  /*3cb0*/  UISETP.NE.U32.AND UP4, UPT, UR4, URZ, UPT ;  /* 0x000000ff0400728c */ /* 0x010fca000bf85070 */
[----:B------:R-:W2:Y:S01]  /*3cc0*/  LDC R18, c[0x0][0xb20] ;  /* 0x0002c800ff127b82 */ /* 0x000ea20000000800 */
[----:B-1----:R-:W-:Y:S01]  /*3cd0*/  ISETP.NE.AND P1, PT, R0, 0x1, PT ;  /* 0x000000010000780c */ /* 0x002fe20003f25270 */
[----:B------:R-:W-:Y:S02]  /*3ce0*/  UISETP.NE.AND.EX UP3, UPT, UR9, URZ, UPT, UP3 ;  /* 0x000000ff0900728c */ /* 0x000fe4000bf65330 */
[----:B------:R-:W-:-:S04]  /*3cf0*/  UISETP.NE.AND.EX UP4, UPT, UR5, URZ, UPT, UP4 ;  /* 0x000000ff0500728c */ /* 0x000fc8000bf85340 */
[----:B------:R-:W1:Y:S08]  /*3d00*/  LDC.64 R30, c[0x0][0x348] ;  /* 0x0000d200ff1e7b82 */ /* 0x000e700000000a00 */
[----:B------:R-:W4:Y:S08]  /*3d10*/  LDC.64 R16, c[0x0][0xb10] ;  /* 0x0002c400ff107b82 */ /* 0x000f300000000a00 */
[----:B------:R-:W1:Y:S08]  /*3d20*/  LDC.64 R6, c[0x0][0xb18] ;  /* 0x0002c600ff067b82 */ /* 0x000e700000000a00 */
[----:B------:R-:W1:Y:S08]  /*3d30*/  LDC.64 R4, c[0x0][0xb28] ;  /* 0x0002ca00ff047b82 */ /* 0x000e700000000a00 */
[----:B--23--:R-:W1:Y:S02]  /*3d40*/  LDC R19, c[0x0][0x374] ;  /* 0x0000dd00ff137b82 */ /* 0x00ce640000000800 */
.L_x_76:
[C---:B------:R-:W-:Y:S02]  /*3d50*/  LEA R0, R28.reuse, UR7, 0x3 ;  /* 0x000000071c007c11 */ /* 0x040fe4000f8e18ff */
[----:B------:R-:W-:Y:S02]  /*3d60*/  SHF.L.U32 R2, R27, 0x1f, RZ ;  /* 0x0000001f1b027819 */ /* 0x000fe400000006ff */
[----:B------:R-:W-:Y:S02]  /*3d70*/  LEA R20, R28, UR7, 0x4 ;  /* 0x000000071c147c11 */ /* 0x000fe4000f8e20ff */
[----:B--2---:R-:W2:Y:S02]  /*3d80*/  SYNCS.PHASECHK.TRANS64.TRYWAIT P0, [R0+URZ+0x80], R2 ;  /* 0x00008002000075a7 */ /* 0x004ea400080011ff */
[----:B--2---:R-:W-:Y:S05]  /*3d90*/  @!P0 BRA `(.L_x_68) ;  /* 0x0000003c00ec8947 */ /* 0x004fea0003800000 */
.L_x_142:
[----:B------:R-:W-:Y:S01]  /*3da0*/  ISETP.GE.AND P0, PT, R40, 0x1, PT ;  /* 0x000000012800780c */ /* 0x000fe20003f06270 */
[----:B------:R-:W3:Y:S01]  /*3db0*/  LDS.128 R20, [R20+0x110] ;  /* 0x0001100014147984 */ /* 0x000ee20000000c00 */
[----:B--2---:R-:W-:Y:S01]  /*3dc0*/  VIADD R0, R0, 0x90 ;  /* 0x0000009000007836 */ /* 0x004fe20000000000 */
[----:B------:R-:W-:Y:S01]  /*3dd0*/  @!PT LDS RZ, [RZ] ;  /* 0x00000000fffff984 */ /* 0x000fe20000000800 */
[----:B------:R-:W-:Y:S01]  /*3de0*/  @!PT LDS RZ, [RZ] ;  /* 0x00000000fffff984 */ /* 0x000fe20000000800 */
[----:B------:R-:W-:Y:S01]  /*3df0*/  @!PT LDS RZ, [RZ] ;  /* 0x00000000fffff984 */ /* 0x000fe20000000800 */
[----:B------:R-:W-:Y:S01]  /*3e00*/  @!PT LDS RZ, [RZ] ;  /* 0x00000000fffff984 */ /* 0x000fe20000000800 */
[----:B------:R2:W-:Y:S06]  /*3e10*/  MEMBAR.ALL.CTA ;  /* 0x0000000000007992 */ /* 0x0005ec0000008000 */
[----:B--2---:R-:W2:Y:S01]  /*3e20*/  FENCE.VIEW.ASYNC.S ;  /* 0x00000000000073c6 */ /* 0x004ea20000000000 */
[----:B------:R-:W-:Y:S04]  /*3e30*/  PRMT R0, RZ, 0x654, R0 ;  /* 0x00000654ff007816 */ /* 0x000fe80000000000 */
[----:B--2---:R2:W-:Y:S01]  /*3e40*/  SYNCS.ARRIVE.TRANS64.RED.A1T0 RZ, [R0+URZ], RZ ;  /* 0x000000ff00ff79a7 */ /* 0x0045e200081004ff */
[----:B---3--:R-:W-:Y:S11]  /*3e50*/  LOP3.LUT P3, RZ, R22, 0x1, RZ, 0xc0, !PT ;  /* 0x0000000116ff7812 */ /* 0x008ff6000786c0ff */
[----:B------:R-:W-:Y:S02]  /*3e60*/  @!UPT UIADD3 URZ, UPT, UPT, URZ, URZ, URZ ;  /* 0x000000fffffff290 */ /* 0x000fe4000fffe0ff */
[----:B------:R-:W-:Y:S02]  /*3e70*/  @P3 MOV R11, R20 ;  /* 0x00000014000b3202 */ /* 0x000fe40000000f00 */
[----:B------:R-:W-:Y:S01]  /*3e80*/  @P3 LOP3.LUT R10, R21, 0xffff, RZ, 0xc0, !PT ;  /* 0x0000ffff150a3812 */ /* 0x000fe200078ec0ff */
[----:B--2---:R-:W-:Y:S06]  /*3e90*/  @!P0 BRA `(.L_x_69) ;  /* 0x0000000000a48947 */ /* 0x004fec0003800000 */
[-C--:B-1----:R-:W-:Y:S01]  /*3ea0*/  IMAD.HI.U32 R0, R19, R7.reuse, RZ ;  /* 0x0000000713007227 */ /* 0x082fe200078e00ff */
[----:B------:R-:W-:Y:S02]  /*3eb0*/  ISETP.NE.AND P0, PT, R6, 0x1, PT ;  /* 0x000000010600780c */ /* 0x000fe40003f05270 */
[----:B------:R-:W-:Y:S01]  /*3ec0*/  ISETP.NE.AND P2, PT, R40, 0x1, PT ;  /* 0x000000012800780c */ /* 0x000fe20003f45270 */
[----:B----4-:R-:W-:Y:S01]  /*3ed0*/  IMAD.HI.U32 R9, R24, R16, RZ ;  /* 0x0000001018097227 */ /* 0x010fe200078e00ff */
[----:B------:R-:W-:Y:S02]  /*3ee0*/  SHF.R.U32.HI R0, RZ, R18, R0 ;  /* 0x00000012ff007219 */ /* 0x000fe40000011600 */
[----:B------:R-:W-:Y:S01]  /*3ef0*/  ISETP.NE.AND P4, PT, R3, 0x1, PT ;  /* 0x000000010300780c */ /* 0x000fe20003f85270 */
[----:B------:R-:W-:Y:S01]  /*3f00*/  IMAD.HI.U32 R13, R10, R7, RZ ;  /* 0x000000070a0d7227 */ /* 0x000fe200078e00ff */
[----:B------:R-:W-:Y:S02]  /*3f10*/  SHF.R.U32.HI R9, RZ, R17, R9 ;  /* 0x00000011ff097219 */ /* 0x000fe40000011609 */
[----:B------:R-:W-:Y:S01]  /*3f20*/  SEL R0, R19, R0, !P0 ;  /* 0x0000000013007207 */ /* 0x000fe20004000000 */
[----:B------:R-:W-:Y:S01]  /*3f30*/  IMAD.HI.U32 R12, R11, R16, RZ ;  /* 0x000000100b0c7227 */ /* 0x000fe200078e00ff */
[----:B------:R-:W-:Y:S03]  /*3f40*/  SEL R9, R24, R9, !P4 ;  /* 0x0000000918097207 */ /* 0x000fe60006000000 */
[-C--:B------:R-:W-:Y:S01]  /*3f50*/  IMAD.HI.U32 R8, R0, R4.reuse, RZ ;  /* 0x0000000400087227 */ /* 0x080fe200078e00ff */
[----:B------:R-:W-:Y:S03]  /*3f60*/  SHF.R.U32.HI R12, RZ, R17, R12 ;  /* 0x00000011ff0c7219 */ /* 0x000fe6000001160c */
[----:B------:R-:W-:Y:S01]  /*3f70*/  IMAD.HI.U32 R2, R9, R4, RZ ;  /* 0x0000000409027227 */ /* 0x000fe200078e00ff */
[-C--:B------:R-:W-:Y:S02]  /*3f80*/  @P2 SHF.R.U32.HI R0, RZ, R5.reuse, R8 ;  /* 0x00000005ff002219 */ /* 0x080fe40000011608 */
[----:B------:R-:W-:Y:S02]  /*3f90*/  SHF.R.U32.HI R8, RZ, R18, R13 ;  /* 0x00000012ff087219 */ /* 0x000fe4000001160d */
[----:B------:R-:W-:Y:S01]  /*3fa0*/  @P2 SHF.R.U32.HI R9, RZ, R5, R2 ;  /* 0x00000005ff092219 */ /* 0x000fe20000011602 */
[----:B------:R-:W-:Y:S01]  /*3fb0*/  IMAD R0, R40, R0, RZ ;  /* 0x0000000028007224 */ /* 0x000fe200078e02ff */
[----:B------:R-:W-:Y:S02]  /*3fc0*/  SEL R8, R10, R8, !P0 ;  /* 0x000000080a087207 */ /* 0x000fe40004000000 */
[----:B------:R-:W-:Y:S01]  /*3fd0*/  SEL R2, R11, R12, !P4 ;  /* 0x0000000c0b027207 */ /* 0x000fe20006000000 */
[----:B------:R-:W-:Y:S01]  /*3fe0*/  IMAD R12, R40, R9, RZ ;  /* 0x00000009280c7224 */ /* 0x000fe200078e02ff */
[C---:B------:R-:W-:Y:S01]  /*3ff0*/  ISETP.GE.AND P0, PT, R8.reuse, R0, PT ;  /* 0x000000000800720c */ /* 0x040fe20003f06270 */
[----:B------:R-:W-:Y:S03]  /*4000*/  IMAD.HI.U32 R0, R8, R4, RZ ;  /* 0x0000000408007227 */ /* 0x000fe600078e00ff */
[----:B------:R-:W-:Y:S02]  /*4010*/  ISETP.GE.OR P0, PT, R2, R12, P0 ;  /* 0x0000000c0200720c */ /* 0x000fe40000706670 */
[-C--:B------:R-:W-:Y:S04]  /*4020*/  SHF.R.U32.HI R0, RZ, R5.reuse, R0 ;  /* 0x00000005ff007219 */ /* 0x080fe80000011600 */
[----:B------:R-:W-:Y:S05]  /*4030*/  SEL R13, R8, R0, !P2 ;  /* 0x00000000080d7207 */ /* 0x000fea0005000000 */
[----:B------:R-:W-:Y:S02]  /*4040*/  IMAD.MOV R12, RZ, RZ, -R13 ;  /* 0x000000ffff0c7224 */ /* 0x000fe400078e0a0d */
[----:B------:R-:W-:Y:S04]  /*4050*/  @!P0 IMAD.HI.U32 R0, R2, R4, RZ ;  /* 0x0000000402008227 */ /* 0x000fe800078e00ff */
[----:B------:R-:W-:Y:S01]  /*4060*/  IMAD R12, R40, R12, R8 ;  /* 0x0000000c280c7224 */ /* 0x000fe200078e0208 */
[----:B------:R-:W-:Y:S04]  /*4070*/  @!P0 SHF.R.U32.HI R0, RZ, R5, R0 ;  /* 0x00000005ff008219 */ /* 0x000fe80000011600 */
[----:B------:R-:W-:Y:S04]  /*4080*/  @!P0 SEL R0, R2, R0, !P2 ;  /* 0x0000000002008207 */ /* 0x000fe80005000000 */
[----:B------:R-:W-:Y:S01]  /*4090*/  @!P0 IADD3 R13, PT, PT, R13, -R0, RZ ;  /* 0x800000000d0d8210 */ /* 0x000fe20007ffe0ff */
[----:B------:R-:W-:Y:S01]  /*40a0*/  @!P0 IMAD R0, R9, R12, R0 ;  /* 0x0000000c09008224 */ /* 0x000fe200078e0200 */
[----:B------:R-:W-:Y:S01]  /*40b0*/  IADD3 R9, PT, PT, -R8, RZ, RZ ;  /* 0x000000ff08097210 */ /* 0x000fe20007ffe1ff */
[--C-:B------:R-:W-:Y:S02]  /*40c0*/  IMAD.MOV R12, RZ, RZ, -R2.reuse ;  /* 0x000000ffff0c7224 */ /* 0x100fe400078e0a02 */
[----:B------:R-:W-:Y:S02]  /*40d0*/  @!P0 IMAD R8, R13, R40, R2 ;  /* 0x000000280d088224 */ /* 0x000fe400078e0202 */
[----:B------:R-:W-:Y:S02]  /*40e0*/  @!P0 IMAD.MOV.U32 R2, RZ, RZ, R0 ;  /* 0x000000ffff028224 */ /* 0x000fe400078e0000 */
[----:B------:R-:W-:Y:S02]  /*40f0*/  IMAD R11, R3, R12, R11 ;  /* 0x0000000c030b7224 */ /* 0x000fe400078e020b */
[----:B------:R-:W-:Y:S02]  /*4100*/  IMAD R10, R6, R9, R10 ;  /* 0x00000009060a7224 */ /* 0x000fe400078e020a */
[----:B------:R-:W-:Y:S02]  /*4110*/  IMAD R11, R2, R3, R11 ;  /* 0x00000003020b7224 */ /* 0x000fe400078e020b */
[----:B------:R-:W-:Y:S02]  /*4120*/  IMAD R10, R8, R6, R10 ;  /* 0x00000006080a7224 */ /* 0x000fe400078e020a */
.L_x_69:
[----:B------:R-:W-:Y:S05]  /*4130*/  BRA.U UP1, `(.L_x_70) ;  /* 0x0000000101107547 */ /* 0x000fea000b800000 */
[----:B------:R-:W-:Y:S04]  /*4140*/  MOV R2, UR6 ;  /* 0x0000000600027c02 */ /* 0x000fe80008000f00 */
[----:B------:R-:W-:Y:S04]  /*4150*/  SHF.L.U32 R2, R2, 0x1f, RZ ;  /* 0x0000001f02027819 */ /* 0x000fe800000006ff */
[----:B------:R-:W2:Y:S02]  /*4160*/  SYNCS.PHASECHK.TRANS64.TRYWAIT P0, [UR7+0x78], R2 ;  /* 0x00007802ff0075a7 */ /* 0x000ea40008001107 */
[----:B--2---:R-:W-:Y:S05]  /*4170*/  @!P0 BRA `(.L_x_71) ;  /* 0x0000003c00088947 */ /* 0x004fea0003800000 */
.L_x_70:
[----:B------:R-:W-:Y:S02]  /*4180*/  R2UR UR11, R15 ;  /* 0x000000000f0b72ca */ /* 0x000fe400000e0000 */
[----:B------:R-:W-:Y:S02]  /*4190*/  R2UR UR10, R14 ;  /* 0x000000000e0a72ca */ /* 0x000fe400000e0000 */
[----:B------:R-:W-:Y:S04]  /*41a0*/  ISETP.NE.U32.AND P2, PT, RZ, UR4, PT ;  /* 0x00000004ff007c0c */ /* 0x000fe8000bf45070 */
[----:B------:R-:W-:Y:S05]  /*41b0*/  ISETP.NE.AND.EX P2, PT, RZ, UR5, PT, P2 ;  /* 0x00000005ff007c0c */ /* 0x000fea000bf45320 */
[----:B------:R-:W-:Y:S02]  /*41c0*/  USHF.L.U32 UR11, UR11, 0x7, URZ ;  /* 0x000000070b0b7899 */ /* 0x000fe400080006ff */
[----:B------:R-:W-:Y:S01]  /*41d0*/  USHF.L.U32 UR10, UR10, 0x6, URZ ;  /* 0x000000060a0a7899 */ /* 0x000fe200080006ff */
[----:B------:R-:W-:Y:S11]  /*41e0*/  BRA.U !UP4, `(.L_x_72) ;  /* 0x000000010c347547 */ /* 0x000ff6000b800000 */
[----:B------:R-:W-:Y:S01]  /*41f0*/  UPLOP3.LUT UP0, UPT, UPT, UPT, UP3, 0x80, 0x8 ;  /* 0x000000000008789c */ /* 0x000fe20003f0f030 */
[----:B--2---:R-:W-:Y:S02]  /*4200*/  HFMA2 R0, -RZ, RZ, 0, 5.9604644775390625e-08 ;  /* 0x00000001ff007431 */ /* 0x004fe400000001ff */
[----:B------:R-:W-:Y:S03]  /*4210*/  IMAD.MOV.U32 R88, RZ, RZ, 0x1 ;  /* 0x00000001ff587424 */ /* 0x000fe600078e00ff */
[----:B------:R-:W-:Y:S05]  /*4220*/  PLOP3.LUT P0, PT, PT, PT, UP0, 0x80, 0x8 ;  /* 0x000000000008781c */ /* 0x000fea0003f0f008 */
[----:B------:R-:W2:Y:S01]  /*4230*/  @UP0 LDCU.64 UR14, c[0x0][0x888] ;  /* 0x00011100ff0e07ac */ /* 0x000ea20008000a00 */
[----:B------:R-:W-:Y:S07]  /*4240*/  @UP0 UIMAD UR8, UR36, UR4, URZ ;  /* 0x00000004240802a4 */ /* 0x000fee000f8e02ff */
[----:B------:R-:W-:Y:S01]  /*4250*/  @!P0 PRMT R88, R0, 0x7610, R88 ;  /* 0x0000761000588816 */ /* 0x000fe20000000058 */
[----:B--2---:R-:W-:Y:S03]  /*4260*/  @UP0 UIMAD.WIDE UR14, UR8, 0x4, UR14 ;  /* 0x00000004080e08a5 */ /* 0x004fe6000f8e020e */
[----:B------:R-:W2:Y:S03]  /*4270*/  @!UP0 LDCU UR8, c[0x0][0x880] ;  /* 0x00011000ff0887ac */ /* 0x000ea60008000800 */
[----:B------:R-:W-:Y:S01]  /*4280*/  IMAD.U32 R8, RZ, RZ, UR14 ;  /* 0x0000000eff087e24 */ /* 0x000fe2000f8e00ff */
[----:B------:R-:W-:Y:S05]  /*4290*/  MOV R9, UR15 ;  /* 0x0000000f00097c02 */ /* 0x000fea0008000f00 */
[----:B-----5:R3:W5:Y:S02]  /*42a0*/  @P0 LDG.E R49, desc[UR46][R8.64] ;  /* 0x0000002e08310981 */ /* 0x020764000c1e1900 */
[----:B--23--:R-:W-:Y:S07]  /*42b0*/  @!P0 IMAD.U32 R49, RZ, RZ, UR8 ;  /* 0x00000008ff318e24 */ /* 0x00cfee000f8e00ff */
.L_x_72:
[----:B-----5:R-:W-:Y:S01]  /*42c0*/  @!P2 FSETP.EQ.AND P0, PT, R49, RZ, PT ;  /* 0x000000ff3100a20b */ /* 0x020fe20003f02000 */
[----:B------:R-:W-:Y:S01]  /*42d0*/  @!UPT UIADD3 URZ, UPT, UPT, URZ, URZ, URZ ;  /* 0x000000fffffff290 */ /* 0x000fe2000fffe0ff */
[----:B------:R-:W-:Y:S11]  /*42e0*/  @!P2 BRA `(.L_x_73) ;  /* 0x000000000014a947 */ /* 0x000ff60003800000 */
[----:B------:R-:W-:Y:S02]  /*42f0*/  LOP3.LUT P2, RZ, R88, 0xff, RZ, 0xc0, !PT ;  /* 0x000000ff58ff7812 */ /* 0x000fe4000784c0ff */
[----:B------:R-:W-:Y:S04]  /*4300*/  PLOP3.LUT P0, PT, PT, PT, UP0, 0x80, 0x8 ;  /* 0x000000000008781c */ /* 0x000fe80003f0f008 */
[----:B------:R-:W-:Y:S07]  /*4310*/  PLOP3.LUT P0, PT, P0, PT, PT, 0x8, 0x80 ;  /* 0x000000000080781c */ /* 0x000fee000070e170 */
[----:B------:R-:W-:Y:S11]  /*4320*/  @P2 FSETP.EQ.AND P0, PT, R49, RZ, PT ;  /* 0x000000ff3100220b */ /* 0x000ff60003f02000 */
[----:B------:R-:W-:Y:S02]  /*4330*/  @!UPT UIADD3 URZ, UPT, UPT, URZ, URZ, URZ ;  /* 0x000000fffffff290 */ /* 0x000fe4000fffe0ff */
.L_x_73:
[----:B------:R-:W-:Y:S01]  /*4340*/  ULEA UR15, UR13, UR7, 0x3 ;  /* 0x000000070d0f7291 */ /* 0x000fe2000f8e18ff */
[----:B------:R-:W-:Y:S02]  /*4350*/  SHF.L.U32 R9, R29, 0x1f, RZ ;  /* 0x0000001f1d097819 */ /* 0x000fe400000006ff */
[----:B------:R-:W-:Y:S04]  /*4360*/  ELECT P4, URZ, PT ;  /* 0x0000000000ff782f */ /* 0x000fe80003880000 */
[----:B------:R-:W-:Y:S02]  /*4370*/  PLOP3.LUT P4, PT, P0, P4, PT, 0xf2, 0x2f ;  /* 0x00000000002f781c */ /* 0x000fe40000789e72 */
[----:B------:R-:W3:Y:S11]  /*4380*/  SYNCS.PHASECHK.TRANS64.TRYWAIT P2, [UR15+0x58], R9 ;  /* 0x00005809ff0075a7 */ /* 0x000ef6000804110f */
[----:B-1----:R-:W-:Y:S05]  /*4390*/  @!P4 IADD3 R8, P0, PT, R30, 0x580, RZ ;  /* 0x000005801e08c810 */ /* 0x002fea0007f1e0ff */
[----:B--2---:R-:W-:Y:S01]  /*43a0*/  @!P4 IMAD.X R2, RZ, RZ, R31, P0 ;  /* 0x000000ffff02c224 */ /* 0x004fe200000e061f */
[----:B---3--:R-:W-:Y:S07]  /*43b0*/  @!P2 BRA `(.L_x_74) ;  /* 0x000000380090a947 */ /* 0x008fee0003800000 */
.L_x_145:
[----:B------:R-:W2:Y:S01]  /*43c0*/  LDC.64 R12, c[0x0][0xb18] ;  /* 0x0002c600ff0c7b82 */ /* 0x000ea20000000a00 */
[----:B------:R-:W-:Y:S01]  /*43d0*/  @!P4 R2UR UR8, R2 ;  /* 0x000000000208c2ca */ /* 0x000fe200000e0000 */
[----:B------:R-:W-:Y:S01]  /*43e0*/  VOTEU.ALL UP2, P4 ;  /* 0x0000000000ff7886 */ /* 0x000fe20002040000 */
[----:B------:R-:W-:Y:S01]  /*43f0*/  @!P4 R2UR UR9, R8 ;  /* 0x000000000809c2ca */ /* 0x000fe200000e0000 */
[----:B------:R-:W-:Y:S01]  /*4400*/  VOTEU.ALL UP1, P4 ;  /* 0x0000000000ff7886 */ /* 0x000fe20002020000 */
[----:B-1----:R-:W-:Y:S03]  /*4410*/  @!P4 IMAD.MOV.U32 R0, RZ, RZ, 0x2000 ;  /* 0x00002000ff00c424 */ /* 0x002fe600078e00ff */
[----:B------:R-:W1:Y:S01]  /*4420*/  @!P1 LDC R2, c[0x0][0xb0c] ;  /* 0x0002c300ff029b82 */ /* 0x000e620000000800 */
[----:B------:R-:W-:Y:S01]  /*4430*/  UMOV UR20, 0x0 ;  /* 0x0000000000147882 */ /* 0x000fe20000000000 */
[----:B------:R-:W-:Y:S01]  /*4440*/  UMOV UR21, 0x10000000 ;  /* 0x1000000000157882 */ /* 0x000fe20000000000 */
[----:B------:R-:W-:Y:S01]  /*4450*/  UMOV UR12, UR36 ;  /* 0x00000024000c7c82 */ /* 0x000fe20008000000 */
[----:B------:R-:W-:Y:S01]  /*4460*/  UIADD3 UR14, UPT, UPT, UR13, 0x1, URZ ;  /* 0x000000010d0e7890 */ /* 0x000fe2000fffe0ff */
[----:B------:R-:W-:Y:S01]  /*4470*/  @P3 SHF.R.U32.HI R26, RZ, 0x10, R21 ;  /* 0x00000010ff1a3819 */ /* 0x000fe20000011615 */
[----:B------:R-:W-:Y:S02]  /*4480*/  VIADD R28, R28, 0x1 ;  /* 0x000000011c1c7836 */ /* 0x000fe40000000000 */
[----:B------:R-:W-:Y:S01]  /*4490*/  IMAD.U32 R9, RZ, RZ, UR8 ;  /* 0x00000008ff097e24 */ /* 0x000fe2000f8e00ff */
[----:B------:R-:W-:Y:S01]  /*44a0*/  @!UP2 ULEA UR8, UR13, UR7, 0xd ;  /* 0x000000070d08a291 */ /* 0x000fe2000f8e68ff */
[----:B------:R-:W-:Y:S01]  /*44b0*/  IMAD.U32 R8, RZ, RZ, UR9 ;  /* 0x00000009ff087e24 */ /* 0x000fe2000f8e00ff */
[----:B------:R-:W-:Y:S02]  /*44c0*/  UIADD3 UR9, UPT, UPT, UR15, 0x40, URZ ;  /* 0x000000400f097890 */ /* 0x000fe4000fffe0ff */
[----:B------:R-:W-:Y:S01]  /*44d0*/  @!P4 R2UR UR19, R9 ;  /* 0x000000000913c2ca */ /* 0x000fe200000e0000 */
[----:B------:R-:W-:Y:S01]  /*44e0*/  @!UP2 UIADD3 UR8, UPT, UPT, UR8, 0x200, URZ ;  /* 0x000002000808a890 */ /* 0x000fe2000fffe0ff */
[----:B------:R-:W-:Y:S01]  /*44f0*/  @!P4 R2UR UR18, R8 ;  /* 0x000000000812c2ca */ /* 0x000fe200000e0000 */
[----:B------:R-:W-:Y:S01]  /*4500*/  UISETP.NE.AND UP5, UPT, UR14, 0x3, UPT ;  /* 0x000000030e00788c */ /* 0x000fe2000bfa5270 */
[----:B------:R-:W3:Y:S01]  /*4510*/  LDC.64 R8, c[0x0][0xb10] ;  /* 0x0002c400ff087b82 */ /* 0x000ee20000000a00 */
[----:B------:R-:W-:Y:S02]  /*4520*/  UPRMT UR16, UR37, 0x654, UR9 ;  /* 0x0000065425107896 */ /* 0x000fe40008000009 */
[----:B------:R-:W-:Y:S02]  /*4530*/  USEL UR17, URZ, 0x1, UP5 ;  /* 0x00000001ff117887 */ /* 0x000fe4000a800000 */
[----:B------:R-:W-:Y:S04]  /*4540*/  USEL UR14, UR14, URZ, UP5 ;  /* 0x000000ff0e0e7287 */ /* 0x000fe8000a800000 */
[----:B------:R-:W-:Y:S01]  /*4550*/  ULEA UR13, UR14, UR7, 0x3 ;  /* 0x000000070e0d7291 */ /* 0x000fe2000f8e18ff */
[----:B------:R-:W-:Y:S01]  /*4560*/  LOP3.LUT R29, R29, UR17, RZ, 0x3c, !PT ;  /* 0x000000111d1d7c12 */ /* 0x000fe2000f8e3cff */
[----:B------:R1:W-:Y:S01]  /*4570*/  @!UP1 UTMALDG.3D [UR8], [UR18], desc[UR20] ;  /* 0x00001408120095b4 */ /* 0x0003e20008011000 */
[----:B------:R5:W-:Y:S02]  /*4580*/  @!P4 SYNCS.ARRIVE.TRANS64.RED.A0TR RZ, [UR15+0x40], R0 ;  /* 0x00004000ffffc9a7 */ /* 0x000be4000830040f */
[----:B------:R-:W-:Y:S01]  /*4590*/  SHF.L.U32 R14, R29, 0x1f, RZ ;  /* 0x0000001f1d0e7819 */ /* 0x000fe200000006ff */
[C---:B---3--:R-:W-:Y:S01]  /*45a0*/  @!P1 IMAD.HI.U32 R8, R11.reuse, R8, RZ ;  /* 0x000000080b089227 */ /* 0x048fe200078e00ff */
[----:B--2---:R-:W-:Y:S02]  /*45b0*/  @!P1 ISETP.NE.AND P0, PT, R12, 0x1, PT ;  /* 0x000000010c00980c */ /* 0x004fe40003f05270 */
[----:B-1----:R-:W-:Y:S01]  /*45c0*/  @!P1 ISETP.NE.AND P2, PT, R2, 0x1, PT ;  /* 0x000000010200980c */ /* 0x002fe20003f45270 */
[----:B------:R-:W-:Y:S01]  /*45d0*/  SYNCS.ARRIVE.TRANS64.RED.A1T0 RZ, [UR16], RZ ;  /* 0x000000ffffff79a7 */ /* 0x000fe20008100410 */
[C---:B------:R-:W-:Y:S01]  /*45e0*/  @!P1 IMAD.HI.U32 R13, R10.reuse, R13, RZ ;  /* 0x0000000d0a0d9227 */ /* 0x040fe200078e00ff */
[----:B------:R-:W-:Y:S04]  /*45f0*/  @!P1 SHF.R.U32.HI R8, RZ, R9, R8 ;  /* 0x00000009ff089219 */ /* 0x000fe80000011608 */
[----:B------:R-:W-:Y:S01]  /*4600*/  @!P1 SEL R8, R11, R8, !P2 ;  /* 0x000000080b089207 */ /* 0x000fe20005000000 */
[----:B------:R-:W1:Y:S01]  /*4610*/  SYNCS.PHASECHK.TRANS64.TRYWAIT P5, [UR13+0x58], R14 ;  /* 0x0000580eff0075a7 */ /* 0x000e6200080a110d */
[----:B-----5:R-:W2:Y:S02]  /*4620*/  @!P1 LDC R0, c[0x0][0xb20] ;  /* 0x0002c800ff009b82 */ /* 0x020ea40000000800 */
[----:B--2---:R-:W-:Y:S04]  /*4630*/  @!P1 SHF.R.U32.HI R0, RZ, R0, R13 ;  /* 0x00000000ff009219 */ /* 0x004fe8000001160d */
[----:B------:R-:W-:Y:S05]  /*4640*/  @!P1 SEL R9, R10, R0, !P0 ;  /* 0x000000000a099207 */ /* 0x000fea0004000000 */
[----:B------:R-:W-:Y:S02]  /*4650*/  @!P1 IMAD.IADD R0, R9, 0x1, -R8 ;  /* 0x0000000109009824 */ /* 0x000fe400078e0a08 */
[----:B------:R-:W-:Y:S02]  /*4660*/  @!P1 IMAD.IADD R8, R8, 0x1, -R9 ;  /* 0x0000000108089824 */ /* 0x000fe400078e0a09 */
[----:B------:R-:W-:Y:S02]  /*4670*/  @!P1 IMAD R11, R0, R2, R11 ;  /* 0x00000002000b9224 */ /* 0x000fe400078e020b */
[----:B------:R-:W-:Y:S01]  /*4680*/  @!P1 IMAD R10, R8, R12, R10 ;  /* 0x0000000c080a9224 */ /* 0x000fe200078e020a */
[----:B-1----:R-:W-:Y:S06]  /*4690*/  @!P5 BRA `(.L_x_75) ;  /* 0x0000003400f0d947 */ /* 0x002fec0003800000 */
.L_x_147:
[----:B------:R-:W-:Y:S01]  /*46a0*/  @!P4 IADD3 R2, P0, PT, R30, 0x580, RZ ;  /* 0x000005801e02c810 */ /* 0x000fe20007f1e0ff */
[----:B------:R-:W-:Y:S01]  /*46b0*/  UMOV UR18, 0x0 ;  /* 0x0000000000127882 */ /* 0x000fe20000000000 */
[----:B------:R-:W-:Y:S01]  /*46c0*/  UMOV UR19, 0x10000000 ;  /* 0x1000000000137882 */ /* 0x000fe20000000000 */
[----:B------:R-:W-:Y:S01]  /*46d0*/  VOTEU.ALL UP1, P4 ;  /* 0x0000000000ff7886 */ /* 0x000fe20002020000 */
[----:B------:R-:W-:Y:S01]  /*46e0*/  @!P4 R2UR UR9, R2 ;  /* 0x000000000209c2ca */ /* 0x000fe200000e0000 */
[----:B-1----:R-:W-:Y:S01]  /*46f0*/  @!P4 IMAD.X R0, RZ, RZ, R31, P0 ;  /* 0x000000ffff00c224 */ /* 0x002fe200000e061f */
[----:B------:R-:W-:Y:S01]  /*4700*/  UMOV UR12, UR36 ;  /* 0x00000024000c7c82 */ /* 0x000fe20008000000 */
[----:B------:R-:W-:Y:S01]  /*4710*/  @P3 R2UR UR36, R26 ;  /* 0x000000001a2432ca */ /* 0x000fe200000e0000 */
[----:B------:R-:W-:Y:S01]  /*4720*/  @!UP1 ULEA UR15, UR14, UR7, 0xd ;  /* 0x000000070e0f9291 */ /* 0x000fe2000f8e68ff */
[----:B------:R-:W-:Y:S01]  /*4730*/  ISETP.NE.AND P0, PT, R28, 0x2, PT ;  /* 0x000000021c00780c */ /* 0x000fe20003f05270 */
[----:B------:R-:W-:Y:S01]  /*4740*/  @!UP1 UIADD3 UR10, UPT, UPT, UR10, 0x20, URZ ;  /* 0x000000200a0a9890 */ /* 0x000fe2000fffe0ff */
[----:B------:R-:W-:Y:S01]  /*4750*/  @!P4 R2UR UR8, R0 ;  /* 0x000000000008c2ca */ /* 0x000fe200000e0000 */
[----:B------:R-:W-:Y:S01]  /*4760*/  IMAD.IADD R14, R10, 0x1, R86 ;  /* 0x000000010a0e7824 */ /* 0x000fe200078e0256 */
[----:B------:R-:W-:Y:S01]  /*4770*/  SEL R0, RZ, 0x1, P0 ;  /* 0x00000001ff007807 */ /* 0x000fe20000000000 */
[----:B------:R-:W-:Y:S01]  /*4780*/  IMAD.IADD R15, R11, 0x1, R87 ;  /* 0x000000010b0f7824 */ /* 0x000fe200078e0257 */
[----:B------:R-:W-:Y:S02]  /*4790*/  SEL R28, R28, RZ, P0 ;  /* 0x000000ff1c1c7207 */ /* 0x000fe40000000000 */
[----:B------:R-:W-:Y:S01]  /*47a0*/  IMAD.U32 R8, RZ, RZ, UR9 ;  /* 0x00000009ff087e24 */ /* 0x000fe2000f8e00ff */
[----:B------:R-:W-:Y:S01]  /*47b0*/  UIADD3 UR9, UPT, UPT, UR13, 0x40, URZ ;  /* 0x000000400d097890 */ /* 0x000fe2000fffe0ff */
[----:B------:R-:W-:Y:S03]  /*47c0*/  LOP3.LUT R27, R27, R0, RZ, 0x3c, !PT ;  /* 0x000000001b1b7212 */ /* 0x000fe600078e3cff */
[----:B------:R-:W-:Y:S02]  /*47d0*/  @!P4 R2UR UR16, R8 ;  /* 0x000000000810c2ca */ /* 0x000fe400000e0000 */
[----:B------:R-:W-:Y:S01]  /*47e0*/  IMAD.U32 R9, RZ, RZ, UR8 ;  /* 0x00000008ff097e24 */ /* 0x000fe2000f8e00ff */
[----:B------:R-:W-:Y:S01]  /*47f0*/  @!UP1 UIADD3 UR8, UPT, UPT, UR15, 0x200, URZ ;  /* 0x000002000f089890 */ /* 0x000fe2000fffe0ff */
[----:B------:R-:W-:Y:S01]  /*4800*/  VOTEU.ALL UP1, P4 ;  /* 0x0000000000ff7886 */ /* 0x000fe20002020000 */
[----:B------:R-:W-:Y:S02]  /*4810*/  UPRMT UR15, UR37, 0x654, UR9 ;  /* 0x00000654250f7896 */ /* 0x000fe40008000009 */
[----:B------:R-:W-:Y:S11]  /*4820*/  @!P4 R2UR UR17, R9 ;  /* 0x000000000911c2ca */ /* 0x000ff600000e0000 */
[----:B------:R-:W-:Y:S02]  /*4830*/  @!UPT UIADD3 URZ, UPT, UPT, URZ, URZ, URZ ;  /* 0x000000fffffff290 */ /* 0x000fe4000fffe0ff */
[----:B------:R2:W-:Y:S01]  /*4840*/  @!UP1 UTMALDG.3D [UR8], [UR16], desc[UR18] ;  /* 0x00001208100095b4 */ /* 0x0005e20008011000 */
[----:B------:R2:W-:Y:S01]  /*4850*/  @!P4 SYNCS.ARRIVE.TRANS64.RED.A0TR RZ, [UR13+0x40], R25 ;  /* 0x00004019ffffc9a7 */ /* 0x0005e2000830040d */
[----:B------:R-:W-:Y:S04]  /*4860*/  UIADD3 UR13, UPT, UPT, UR14, 0x1, URZ ;  /* 0x000000010e0d7890 */ /* 0x000fe8000fffe0ff */
[----:B------:R-:W-:Y:S04]  /*4870*/  UISETP.NE.AND UP1, UPT, UR13, 0x3, UPT ;  /* 0x000000030d00788c */ /* 0x000fe8000bf25270 */
[----:B------:R-:W-:Y:S02]  /*4880*/  USEL UR14, URZ, 0x1, UP1 ;  /* 0x00000001ff0e7887 */ /* 0x000fe40008800000 */
[----:B------:R-:W-:Y:S02]  /*4890*/  USEL UR13, UR13, URZ, UP1 ;  /* 0x000000ff0d0d7287 */ /* 0x000fe40008800000 */
[----:B------:R-:W-:Y:S02]  /*48a0*/  UPLOP3.LUT UP1, UPT, UPT, UPT, UPT, 0x80, 0x8 ;  /* 0x000000000008789c */ /* 0x000fe40003f2f070 */
[----:B------:R-:W-:Y:S01]  /*48b0*/  LOP3.LUT R29, R29, UR14, RZ, 0x3c, !PT ;  /* 0x0000000e1d1d7c12 */ /* 0x000fe2000f8e3cff */
[----:B------:R-:W-:Y:S01]  /*48c0*/  SYNCS.ARRIVE.TRANS64.RED.A1T0 RZ, [UR15], RZ ;  /* 0x000000ffffff79a7 */ /* 0x000fe2000810040f */
[----:B------:R-:W-:Y:S07]  /*48d0*/  @P3 BRA `(.L_x_76) ;  /* 0xfffffff4001c3947 */ /* 0x000fee000383ffff */
[----:B------:R-:W-:Y:S01]  /*48e0*/  UIADD3 UR7, UPT, UPT, UR7, 0x58, URZ ;  /* 0x0000005807077890 */ /* 0x000fe2000fffe0ff */
[----:B------:R-:W-:-:S03]  /*48f0*/  SHF.L.U32 R2, R29, 0x1f, RZ ;  /* 0x0000001f1d027819 */ /* 0x000fc600000006ff */
[----:B------:R-:W-:-:S09]  /*4900*/  ULEA UR4, UR13, UR7, 0x3 ;  /* 0x000000070d047291 */ /* 0x000fd2000f8e18ff */
[----:B------:R-:W1:Y:S02]  /*4910*/  SYNCS.PHASECHK.TRANS64.TRYWAIT P0, [UR4], R2 ;  /* 0x00000002ff0075a7 */ /* 0x000e640008001104 */
[----:B-1----:R-:W-:Y:S05]  /*4920*/  @!P0 BRA `(.L_x_77) ;  /* 0x0000003400648947 */ /* 0x002fea0003800000 */
.L_x_149:
        /* <DEDUP_REMOVED lines=9> */
.L_x_151:
[----:B------:R-:W-:-:S04]  /*49c0*/  UIADD3 UR5, UPT, UPT, UR5, 0x1, URZ ;  /* 0x0000000105057890 */ /* 0x000fc8000fffe0ff */
[----:B------:R-:W-:-:S04]  /*49d0*/  UISETP.NE.AND UP0, UPT, UR5, 0x3, UPT ;  /* 0x000000030500788c */ /* 0x000fc8000bf05270 */
[----:B------:R-:W-:Y:S02]  /*49e0*/  USEL UR4, URZ, 0x1, UP0 ;  /* 0x00000001ff047887 */ /* 0x000fe40008000000 */
[----:B------:R-:W-:-:S04]  /*49f0*/  USEL UR5, UR5, URZ, UP0 ;  /* 0x000000ff05057287 */ /* 0x000fc80008000000 */
[----:B------:R-:W-:Y:S01]  /*4a00*/  ULEA UR5, UR5, UR7, 0x3 ;  /* 0x0000000705057291 */ /* 0x000fe2000f8e18ff */
[----:B-1----:R-:W-:-:S04]  /*4a10*/  LOP3.LUT R2, R29, UR4, RZ, 0x3c, !PT ;  /* 0x000000041d027c12 */ /* 0x002fc8000f8e3cff */
[----:B------:R-:W-:Y:S01]  /*4a20*/  SHF.L.U32 R2, R2, 0x1f, RZ ;  /* 0x0000001f02027819 */ /* 0x000fe200000006ff */
[----:B------:R-:W-:-:S07]  /*4a30*/  IMAD.U32 R0, RZ, RZ, UR5 ;  /* 0x00000005ff007e24 */ /* 0x000fce000f8e00ff */
.L_x_79:
[----:B-1----:R1:W3:Y:S02]  /*4a40*/  SYNCS.PHASECHK.TRANS64.TRYWAIT P0, [R0+URZ], R2 ;  /* 0x00000002000075a7 */ /* 0x0022e400080011ff */
[----:B---3--:R-:W-:Y:S05]  /*4a50*/  @!P0 NANOSLEEP.SYNCS 0x989680 ;  /* 0x009896800000895d */ /* 0x008fea0003900000 */
[----:B------:R-:W3:Y:S02]  /*4a60*/  @!P0 SYNCS.PHASECHK.TRANS64 P0, [R0+URZ], R2 ;  /* 0x00000002000085a7 */ /* 0x000ee400080010ff */
[----:B--23--:R-:W-:Y:S05]  /*4a70*/  @P0 EXIT ;  /* 0x000000000000094d */ /* 0x00cfea0003800000 */
[----:B------:R-:W-:Y:S05]  /*4a80*/  BRA `(.L_x_79) ;  /* 0xfffffffc00ec7947 */ /* 0x000fea000383ffff */
.L_x_67:
[----:B------:R-:W-:-:S06]  /*4a90*/  UISETP.GE.AND UP1, UPT, UR8, 0x4, UPT ;  /* 0x000000040800788c */ /* 0x000fcc000bf26270 */
[----:B------:R-:W-:-:S13]  /*4aa0*/  PLOP3.LUT P0, PT, PT, PT, UP1, 0x80, 0x8 ;  /* 0x000000000008781c */ /* 0x000fda0003f0f018 */
[----:B------:R-:W-:Y:S05]  /*4ab0*/  @!P0 EXIT ;  /* 0x000000000000894d */ /* 0x000fea0003800000 */
[----:B------:R-:W-:Y:S01]  /*4ac0*/  BAR.SYNC.DEFER_BLOCKING 0x6, 0xa0 ;  /* 0x0182800000007b1d */ /* 0x000fe20000010000 */
[C---:B------:R-:W-:Y:S01]  /*4ad0*/  IMAD.SHL.U32 R2, R93.reuse, 0x20, RZ ;  /* 0x000000205d027824 */ /* 0x040fe200078e00ff */
[C---:B------:R-:W-:Y:S01]  /*4ae0*/  LOP3.LUT R94, R93.reuse, 0x2, RZ, 0xc0, !PT ;  /* 0x000000025d5e7812 */ /* 0x040fe200078ec0ff */
[C---:B------:R-:W-:Y:S01]  /*4af0*/  IMAD.SHL.U32 R99, R93.reuse, 0x4, RZ ;  /* 0x000000045d637824 */ /* 0x040fe200078e00ff */
[C---:B------:R-:W-:Y:S01]  /*4b00*/  LOP3.LUT R100, R93.reuse, 0x60, RZ, 0xc0, !PT ;  /* 0x000000605d647812 */ /* 0x040fe200078ec0ff */
[C---:B------:R-:W-:Y:S01]  /*4b10*/  IMAD.U32 R46, R93.reuse, 0x10000, RZ ;  /* 0x000100005d2e7824 */ /* 0x040fe200078e00ff */
[----:B------:R-:W-:Y:S02]  /*4b20*/  UMOV UR48, 0x400 ;  /* 0x0000040000307882 */ /* 0x000fe40000000000 */
[----:B------:R-:W1:Y:S01]  /*4b30*/  LDC R91, c[0x0][0x370] ;  /* 0x0000dc00ff5b7b82 */ /* 0x000e620000000800 */
[----:B------:R-:W-:Y:S01]  /*4b40*/  ULEA UR48, UR37, UR48, 0x18 ;  /* 0x0000003025307291 */ /* 0x000fe2000f8ec0ff */
[----:B------:R-:W-:Y:S01]  /*4b50*/  LOP3.LUT R3, R2, 0xc0, RZ, 0xc0, !PT ;  /* 0x000000c002037812 */ /* 0x000fe200078ec0ff */
[----:B------:R-:W-:Y:S01]  /*4b60*/  IMAD.MOV.U32 R45, RZ, RZ, RZ ;  /* 0x000000ffff2d7224 */ /* 0x000fe200078e00ff */
[----:B------:R-:W-:Y:S01]  /*4b70*/  LOP3.LUT R93, R93, 0x4, RZ, 0xc0, !PT ;  /* 0x000000045d5d7812 */ /* 0x000fe200078ec0ff */
[----:B------:R-:W-:Y:S01]  /*4b80*/  UIADD3 UR52, UPT, UPT, UR48, 0x200, URZ ;  /* 0x0000020030347890 */ /* 0x000fe2000fffe0ff */
[----:B------:R-:W-:-:S02]  /*4b90*/  LOP3.LUT R99, R3, 0x18, R99, 0xf8, !PT ;  /* 0x0000001803637812 */ /* 0x000fc400078ef863 */
[----:B------:R-:W-:Y:S01]  /*4ba0*/  CS2R R96, SRZ ;  /* 0x0000000000607805 */ /* 0x000fe2000001ff00 */
[----:B------:R-:W2:Y:S01]  /*4bb0*/  LDC R42, c[0x0][0xb0c] ;  /* 0x0002c300ff2a7b82 */ /* 0x000ea20000000800 */
[----:B------:R-:W-:Y:S01]  /*4bc0*/  LOP3.LUT R46, R46, 0x600000, RZ, 0xc0, !PT ;  /* 0x006000002e2e7812 */ /* 0x000fe200078ec0ff */
[----:B------:R-:W-:Y:S01]  /*4bd0*/  IMAD.MOV.U32 R103, RZ, RZ, RZ ;  /* 0x000000ffff677224 */ /* 0x000fe200078e00ff */
[----:B------:R-:W-:Y:S01]  /*4be0*/  IADD3 R98, PT, PT, -R93, 0x2, RZ ;  /* 0x000000025d627810 */ /* 0x000fe20007ffe1ff */
[----:B------:R-:W-:Y:S01]  /*4bf0*/  IMAD.MOV R94, RZ, RZ, -R94 ;  /* 0x000000ffff5e7224 */ /* 0x000fe200078e0a5e */
[----:B------:R-:W-:Y:S01]  /*4c00*/  LOP3.LUT R99, R99, 0xf20, R2, 0xf8, !PT ;  /* 0x00000f2063637812 */ /* 0x000fe200078ef802 */
[----:B------:R-:W-:Y:S01]  /*4c10*/  IMAD.MOV R93, RZ, RZ, -R93 ;  /* 0x000000ffff5d7224 */ /* 0x000fe200078e0a5d */
[----:B------:R-:W4:Y:S01]  /*4c20*/  LDCU.64 UR54, c[0x0][0x348] ;  /* 0x00006900ff3677ac */ /* 0x000f220008000a00 */
[----:B------:R-:W1:Y:S01]  /*4c30*/  LDC R89, c[0x0][0xb20] ;  /* 0x0002c800ff597b82 */ /* 0x000e620000000800 */
[----:B------:R-:W3:Y:S01]  /*4c40*/  LDS R0, [UR48+0x130] ;  /* 0x00013030ff007984 */ /* 0x000ee20008000800 */
[----:B------:R-:W-:Y:S01]  /*4c50*/  IMAD.SHL.U32 R98, R98, 0x10, RZ ;  /* 0x0000001062627824 */ /* 0x000fe200078e00ff */
[----:B------:R-:W-:Y:S01]  /*4c60*/  LEA R99, R99, UR52, 0x1 ;  /* 0x0000003463637c11 */ /* 0x000fe2000f8e08ff */
[----:B------:R-:W-:Y:S01]  /*4c70*/  UMOV UR51, 0x1 ;  /* 0x0000000100337882 */ /* 0x000fe20000000000 */
[----:B------:R-:W-:Y:S01]  /*4c80*/  UMOV UR56, URZ ;  /* 0x000000ff00387c82 */ /* 0x000fe20008000000 */
[----:B------:R-:W1:Y:S02]  /*4c90*/  LDCU.64 UR38, c[0x0][0x888] ;  /* 0x00011100ff2677ac */ /* 0x000e640008000a00 */
[----:B------:R-:W1:Y:S01]  /*4ca0*/  LDC R41, c[0x0][0xb30] ;  /* 0x0002cc00ff297b82 */ /* 0x000e620000000800 */
[----:B------:R-:W1:Y:S01]  /*4cb0*/  LDCU.64 UR44, c[0x0][0x890] ;  /* 0x00011200ff2c77ac */ /* 0x000e620008000a00 */
[----:B------:R-:W-:Y:S01]  /*4cc0*/  UMOV UR50, URZ ;  /* 0x000000ff00327c82 */ /* 0x000fe20008000000 */
[----:B------:R-:W-:-:S05]  /*4cd0*/  UMOV UR49, URZ ;  /* 0x000000ff00317c82 */ /* 0x000fca0008000000 */
[----:B------:R-:W1:Y:S08]  /*4ce0*/  LDC.64 R84, c[0x0][0xb10] ;  /* 0x0002c400ff547b82 */ /* 0x000e700000000a00 */
[----:B------:R-:W1:Y:S08]  /*4cf0*/  LDC.64 R38, c[0x0][0xb18] ;  /* 0x0002c600ff267b82 */ /* 0x000e700000000a00 */
[----:B------:R-:W1:Y:S08]  /*4d00*/  LDC.64 R36, c[0x0][0xb28] ;  /* 0x0002ca00ff247b82 */ /* 0x000e700000000a00 */
[----:B------:R-:W1:Y:S01]  /*4d10*/  LDC.64 R82, c[0x0][0x8b0] ;  /* 0x00022c00ff527b82 */ /* 0x000e620000000a00 */
[----:B---3--:R-:W-:-:S07]  /*4d20*/  IMAD.IADD R46, R0, 0x1, R46 ;  /* 0x00000001002e7824 */ /* 0x008fce00078e022e */
[----:B------:R-:W3:Y:S08]  /*4d30*/  LDC.64 R80, c[0x0][0x8a8] ;  /* 0x00022a00ff507b82 */ /* 0x000ef00000000a00 */
[----:B--2-4-:R-:W1:Y:S02]  /*4d40*/  LDC R90, c[0x0][0x374] ;  /* 0x0000dd00ff5a7b82 */ /* 0x014e640000000800 */
.L_x_110:
[C---:B------:R-:W-:Y:S02]  /*4d50*/  LEA R0, R103.reuse, UR48, 0x3 ;  /* 0x0000003067007c11 */ /* 0x040fe4000f8e18ff */
[----:B------:R-:W-:Y:S02]  /*4d60*/  SHF.L.U32 R2, R96, 0x1f, RZ ;  /* 0x0000001f60027819 */ /* 0x000fe400000006ff */
[----:B------:R-:W-:Y:S02]  /*4d70*/  LEA R16, R103, UR48, 0x4 ;  /* 0x0000003067107c11 */ /* 0x000fe4000f8e20ff */
[----:B------:R-:W2:Y:S02]  /*4d80*/  SYNCS.PHASECHK.TRANS64.TRYWAIT P0, [R0+URZ+0x80], R2 ;  /* 0x00008002000075a7 */ /* 0x000ea400080011ff */
[----:B--2---:R-:W-:Y:S05]  /*4d90*/  @!P0 BRA `(.L_x_80) ;  /* 0x0000003000788947 */ /* 0x004fea0003800000 */
.L_x_152:
[----:B------:R-:W4:Y:S01]  /*4da0*/  LDC.64 R10, c[0x0][0xb10] ;  /* 0x0002c400ff0a7b82 */ /* 0x000f220000000a00 */
[----:B------:R-:W3:Y:S01]  /*4db0*/  LDS.128 R16, [R16+0x110] ;  /* 0x0001100010107984 */ /* 0x000ee20000000c00 */
[----:B-1----:R-:W-:Y:S01]  /*4dc0*/  ISETP.NE.AND P1, PT, R41, 0x1, PT ;  /* 0x000000012900780c */ /* 0x002fe20003f25270 */
[----:B--2---:R-:W-:Y:S01]  /*4dd0*/  VIADD R0, R0, 0x90 ;  /* 0x0000009000007836 */ /* 0x004fe20000000000 */
[----:B------:R-:W-:Y:S04]  /*4de0*/  ISETP.GE.AND P0, PT, R40, 0x1, PT ;  /* 0x000000012800780c */ /* 0x000fe80003f06270 */
[----:B------:R-:W1:Y:S01]  /*4df0*/  LDC.64 R8, c[0x0][0xb18] ;  /* 0x0002c600ff087b82 */ /* 0x000e620000000a00 */
[----:B------:R-:W-:Y:S01]  /*4e00*/  PRMT R0, RZ, 0x654, R0 ;  /* 0x00000654ff007816 */ /* 0x000fe20000000000 */
[----:B------:R-:W-:Y:S01]  /*4e10*/  @!PT LDS RZ, [RZ] ;  /* 0x00000000fffff984 */ /* 0x000fe20000000800 */
[----:B------:R-:W-:Y:S01]  /*4e20*/  @!PT LDS RZ, [RZ] ;  /* 0x00000000fffff984 */ /* 0x000fe20000000800 */
[----:B------:R-:W-:Y:S01]  /*4e30*/  @!PT LDS RZ, [RZ] ;  /* 0x00000000fffff984 */ /* 0x000fe20000000800 */
[----:B------:R-:W-:Y:S01]  /*4e40*/  @!PT LDS RZ, [RZ] ;  /* 0x00000000fffff984 */ /* 0x000fe20000000800 */
[----:B------:R2:W-:Y:S06]  /*4e50*/  MEMBAR.ALL.CTA ;  /* 0x0000000000007992 */ /* 0x0005ec0000008000 */
[----:B--2---:R-:W2:Y:S01]  /*4e60*/  FENCE.VIEW.ASYNC.S ;  /* 0x00000000000073c6 */ /* 0x004ea20000000000 */
[----:B------:R-:W1:Y:S08]  /*4e70*/  @!P1 LDC R12, c[0x0][0xb20] ;  /* 0x0002c800ff0c9b82 */ /* 0x000e700000000800 */
[----:B------:R-:W1:Y:S01]  /*4e80*/  @!P1 LDC R7, c[0x0][0xb0c] ;  /* 0x0002c300ff079b82 */ /* 0x000e620000000800 */
[----:B--2---:R2:W-:Y:S01]  /*4e90*/  SYNCS.ARRIVE.TRANS64.RED.A1T0 RZ, [R0+URZ], RZ ;  /* 0x000000ff00ff79a7 */ /* 0x0045e200081004ff */
[----:B---3--:R-:W-:Y:S04]  /*4ea0*/  LOP3.LUT P4, RZ, R18, 0x1, RZ, 0xc0, !PT ;  /* 0x0000000112ff7812 */ /* 0x008fe8000788c0ff */
[----:B------:R-:W-:Y:S09]  /*4eb0*/  P2R R101, PR, RZ, 0x10 ;  /* 0x00000010ff657803 */ /* 0x000ff20000000000 */
[----:B------:R-:W-:Y:S02]  /*4ec0*/  @P4 MOV R44, R16 ;  /* 0x00000010002c4202 */ /* 0x000fe40000000f00 */
[----:B------:R-:W-:Y:S01]  /*4ed0*/  @P4 LOP3.LUT R43, R17, 0xffff, RZ, 0xc0, !PT ;  /* 0x0000ffff112b4812 */ /* 0x000fe200078ec0ff */
[----:B--2-4-:R-:W-:Y:S06]  /*4ee0*/  @!P0 BRA `(.L_x_81) ;  /* 0x0000000000a48947 */ /* 0x014fec0003800000 */
[----:B------:R-:W-:Y:S01]  /*4ef0*/  IMAD.HI.U32 R0, R90, R39, RZ ;  /* 0x000000275a007227 */ /* 0x000fe200078e00ff */
[----:B------:R-:W-:Y:S02]  /*4f00*/  ISETP.NE.AND P0, PT, R38, 0x1, PT ;  /* 0x000000012600780c */ /* 0x000fe40003f05270 */
[----:B------:R-:W-:Y:S01]  /*4f10*/  ISETP.NE.AND P2, PT, R40, 0x1, PT ;  /* 0x000000012800780c */ /* 0x000fe20003f45270 */
[----:B------:R-:W-:Y:S01]  /*4f20*/  IMAD.HI.U32 R4, R91, R84, RZ ;  /* 0x000000545b047227 */ /* 0x000fe200078e00ff */
[----:B------:R-:W-:Y:S02]  /*4f30*/  SHF.R.U32.HI R0, RZ, R89, R0 ;  /* 0x00000059ff007219 */ /* 0x000fe40000011600 */
[----:B------:R-:W-:Y:S01]  /*4f40*/  ISETP.NE.AND P3, PT, R42, 0x1, PT ;  /* 0x000000012a00780c */ /* 0x000fe20003f65270 */
[----:B------:R-:W-:Y:S01]  /*4f50*/  IMAD.HI.U32 R6, R43, R39, RZ ;  /* 0x000000272b067227 */ /* 0x000fe200078e00ff */
[-C--:B------:R-:W-:Y:S02]  /*4f60*/  SHF.R.U32.HI R4, RZ, R85.reuse, R4 ;  /* 0x00000055ff047219 */ /* 0x080fe40000011604 */
[----:B------:R-:W-:Y:S01]  /*4f70*/  SEL R0, R90, R0, !P0 ;  /* 0x000000005a007207 */ /* 0x000fe20004000000 */
[----:B------:R-:W-:Y:S01]  /*4f80*/  IMAD.HI.U32 R5, R44, R84, RZ ;  /* 0x000000542c057227 */ /* 0x000fe200078e00ff */
[----:B------:R-:W-:Y:S03]  /*4f90*/  SEL R4, R91, R4, !P3 ;  /* 0x000000045b047207 */ /* 0x000fe60005800000 */
[-C--:B------:R-:W-:Y:S01]  /*4fa0*/  IMAD.HI.U32 R3, R0, R36.reuse, RZ ;  /* 0x0000002400037227 */ /* 0x080fe200078e00ff */
[----:B------:R-:W-:Y:S03]  /*4fb0*/  SHF.R.U32.HI R5, RZ, R85, R5 ;  /* 0x00000055ff057219 */ /* 0x000fe60000011605 */
[----:B------:R-:W-:Y:S01]  /*4fc0*/  IMAD.HI.U32 R2, R4, R36, RZ ;  /* 0x0000002404027227 */ /* 0x000fe200078e00ff */
[----:B------:R-:W-:Y:S02]  /*4fd0*/  @P2 SHF.R.U32.HI R0, RZ, R37, R3 ;  /* 0x00000025ff002219 */ /* 0x000fe40000011603 */
[----:B------:R-:W-:Y:S02]  /*4fe0*/  SHF.R.U32.HI R3, RZ, R89, R6 ;  /* 0x00000059ff037219 */ /* 0x000fe40000011606 */
[----:B------:R-:W-:Y:S01]  /*4ff0*/  @P2 SHF.R.U32.HI R4, RZ, R37, R2 ;  /* 0x00000025ff042219 */ /* 0x000fe20000011602 */
[----:B------:R-:W-:Y:S01]  /*5000*/  IMAD R0, R40, R0, RZ ;  /* 0x0000000028007224 */ /* 0x000fe200078e02ff */
[----:B------:R-:W-:Y:S02]  /*5010*/  SEL R3, R43, R3, !P0 ;  /* 0x000000032b037207 */ /* 0x000fe40004000000 */
[----:B------:R-:W-:Y:S01]  /*5020*/  SEL R2, R44, R5, !P3 ;  /* 0x000000052c027207 */ /* 0x000fe20005800000 */
[----:B------:R-:W-:Y:S01]  /*5030*/  IMAD R5, R40, R4, RZ ;  /* 0x0000000428057224 */ /* 0x000fe200078e02ff */
[C---:B------:R-:W-:Y:S01]  /*5040*/  ISETP.GE.AND P0, PT, R3.reuse, R0, PT ;  /* 0x000000000300720c */ /* 0x040fe20003f06270 */
[C---:B------:R-:W-:Y:S03]  /*5050*/  IMAD.HI.U32 R0, R3.reuse, R36, RZ ;  /* 0x0000002403007227 */ /* 0x040fe600078e00ff */
[C---:B------:R-:W-:Y:S02]  /*5060*/  ISETP.GE.OR P0, PT, R2.reuse, R5, P0 ;  /* 0x000000050200720c */ /* 0x040fe40000706670 */
[----:B------:R-:W-:Y:S04]  /*5070*/  SHF.R.U32.HI R0, RZ, R37, R0 ;  /* 0x00000025ff007219 */ /* 0x000fe80000011600 */
[C---:B------:R-:W-:Y:S05]  /*5080*/  SEL R6, R3.reuse, R0, !P2 ;  /* 0x0000000003067207 */ /* 0x040fea0005000000 */
        /* <DEDUP_REMOVED lines=14> */
[----:B------:R-:W-:Y:S07]  /*5170*/  IMAD R43, R3, R38, R43 ;  /* 0x00000026032b7224 */ /* 0x000fee00078e022b */
.L_x_81:
[----:B-1----:R-:W-:Y:S01]  /*5180*/  @!P1 ISETP.NE.AND P0, PT, R8, 0x1, PT ;  /* 0x000000010800980c */ /* 0x002fe20003f05270 */
[----:B------:R-:W-:Y:S01]  /*5190*/  @!P1 IMAD.HI.U32 R0, R44, R10, RZ ;  /* 0x0000000a2c009227 */ /* 0x000fe200078e00ff */
[----:B------:R-:W-:Y:S01]  /*51a0*/  @!P1 ISETP.NE.AND P2, PT, R7, 0x1, PT ;  /* 0x000000010700980c */ /* 0x000fe20003f45270 */
[----:B------:R-:W-:Y:S01]  /*51b0*/  ULOP3.LUT UP0, URZ, UR52, 0x1b0, URZ, 0xc0, !UPT ;  /* 0x000001b034ff7892 */ /* 0x000fe2000f80c0ff */
[----:B------:R-:W-:Y:S01]  /*51c0*/  R2UR UR42, R15 ;  /* 0x000000000f2a72ca */ /* 0x000fe200000e0000 */
[----:B------:R-:W-:Y:S01]  /*51d0*/  @!P1 IMAD.HI.U32 R2, R43, R9, RZ ;  /* 0x000000092b029227 */ /* 0x000fe200078e00ff */
[----:B------:R-:W-:Y:S02]  /*51e0*/  @!P1 SHF.R.U32.HI R0, RZ, R11, R0 ;  /* 0x0000000bff009219 */ /* 0x000fe40000011600 */
[----:B------:R-:W-:Y:S01]  /*51f0*/  R2UR UR41, R14 ;  /* 0x000000000e2972ca */ /* 0x000fe200000e0000 */
[----:B------:R-:W-:Y:S01]  /*5200*/  VIADD R103, R103, 0x1 ;  /* 0x0000000167677836 */ /* 0x000fe20000000000 */
[----:B------:R-:W-:Y:S02]  /*5210*/  @!P1 SHF.R.U32.HI R2, RZ, R12, R2 ;  /* 0x0000000cff029219 */ /* 0x000fe40000011602 */
[----:B------:R-:W-:Y:S02]  /*5220*/  @!P1 SEL R3, R44, R0, !P2 ;  /* 0x000000002c039207 */ /* 0x000fe40005000000 */
[----:B------:R-:W-:Y:S02]  /*5230*/  @!P1 SEL R2, R43, R2, !P0 ;  /* 0x000000022b029207 */ /* 0x000fe40004000000 */
[----:B------:R-:W-:Y:S01]  /*5240*/  @P4 SHF.R.U32.HI R95, RZ, 0x10, R17 ;  /* 0x00000010ff5f4819 */ /* 0x000fe20000011611 */
[----:B------:R-:W-:Y:S02]  /*5250*/  USHF.L.U32 UR42, UR42, 0x7, URZ ;  /* 0x000000072a2a7899 */ /* 0x000fe400080006ff */
[----:B------:R-:W-:Y:S02]  /*5260*/  @!P1 IMAD.IADD R0, R2, 0x1, -R3 ;  /* 0x0000000102009824 */ /* 0x000fe400078e0a03 */
[----:B------:R-:W-:Y:S01]  /*5270*/  @!P1 IMAD.IADD R2, R3, 0x1, -R2 ;  /* 0x0000000103029824 */ /* 0x000fe200078e0a02 */
[----:B------:R-:W-:Y:S01]  /*5280*/  USHF.L.U32 UR41, UR41, 0x6, URZ ;  /* 0x0000000629297899 */ /* 0x000fe200080006ff */
[----:B------:R-:W-:Y:S02]  /*5290*/  @!P1 IMAD R44, R0, R7, R44 ;  /* 0x00000007002c9224 */ /* 0x000fe400078e022c */
[----:B------:R-:W-:Y:S01]  /*52a0*/  @!P1 IMAD R43, R2, R8, R43 ;  /* 0x00000008022b9224 */ /* 0x000fe200078e022b */
[----:B------:R-:W-:Y:S08]  /*52b0*/  BRA.U !UP0, `(.L_x_82) ;  /* 0x00000001087c7547 */ /* 0x000ff0000b800000 */
[----:B------:R-:W1:Y:S01]  /*52c0*/  LDCU.64 UR8, c[0x4][0x80] ;  /* 0x01001000ff0877ac */ /* 0x000e620008000a00 */
[----:B------:R-:W-:Y:S01]  /*52d0*/  MOV R2, 0x0 ;  /* 0x0000000000027802 */ /* 0x000fe20000000f00 */
[----:B------:R-:W-:Y:S02]  /*52e0*/  HFMA2 R12, -RZ, RZ, 0, 5.9604644775390625e-08 ;  /* 0x00000001ff0c7431 */ /* 0x000fe400000001ff */
[----:B------:R-:W-:Y:S01]  /*52f0*/  IMAD.MOV.U32 R8, RZ, RZ, 0x70 ;  /* 0x00000070ff087424 */ /* 0x000fe200078e00ff */
[----:B------:R2:W3:Y:S01]  /*5300*/  LDC.64 R14, c[0x4][R2] ;  /* 0x01000000020e7b82 */ /* 0x0004e20000000a00 */
[----:B------:R-:W4:Y:S01]  /*5310*/  LDCU.64 UR6, c[0x4][0x88] ;  /* 0x01001100ff0677ac */ /* 0x000f220008000a00 */
[----:B------:R-:W-:Y:S01]  /*5320*/  IMAD.MOV.U32 R13, RZ, RZ, RZ ;  /* 0x000000ffff0d7224 */ /* 0x000fe200078e00ff */
[----:B------:R-:W2:Y:S01]  /*5330*/  LDCU.64 UR4, c[0x4][0x8] ;  /* 0x01000100ff0477ac */ /* 0x000ea20008000a00 */
[----:B-1----:R-:W-:Y:S01]  /*5340*/  MOV R5, UR9 ;  /* 0x0000000900057c02 */ /* 0x002fe20008000f00 */
[----:B------:R-:W-:Y:S01]  /*5350*/  IMAD.U32 R4, RZ, RZ, UR8 ;  /* 0x00000008ff047e24 */ /* 0x000fe2000f8e00ff */
[----:B----4-:R-:W-:Y:S01]  /*5360*/  MOV R7, UR7 ;  /* 0x0000000700077c02 */ /* 0x010fe20008000f00 */
[----:B------:R-:W-:Y:S01]  /*5370*/  IMAD.U32 R6, RZ, RZ, UR6 ;  /* 0x00000006ff067e24 */ /* 0x000fe2000f8e00ff */
[----:B--2---:R-:W-:Y:S01]  /*5380*/  MOV R11, UR5 ;  /* 0x00000005000b7c02 */ /* 0x004fe20008000f00 */
[----:B------:R-:W-:Y:S02]  /*5390*/  IMAD.U32 R10, RZ, RZ, UR4 ;  /* 0x00000004ff0a7e24 */ /* 0x000fe4000f8e00ff */
[----:B------:R-:W-:Y:S07]  /*53a0*/  LEPC R20, `(.L_x_83) ;  /* 0x000000001014794e */ /* 0x000fee0000000000 */
[----:B---3-5:R-:W-:Y:S05]  /*53b0*/  CALL.ABS.NOINC R14 ;  /* 0x000000000e007343 */ /* 0x028fea0003c00000 */
.L_x_83:
[----:B------:R-:W1:Y:S01]  /*53c0*/  LDCU.64 UR8, c[0x4][0x80] ;  /* 0x01001000ff0877ac */ /* 0x000e620008000a00 */
[----:B------:R-:W2:Y:S01]  /*53d0*/  LDC.64 R2, c[0x4][R2] ;  /* 0x0100000002027b82 */ /* 0x000ea20000000a00 */
[----:B------:R-:W-:Y:S02]  /*53e0*/  HFMA2 R12, -RZ, RZ, 0, 5.9604644775390625e-08 ;  /* 0x00000001ff0c7431 */ /* 0x000fe400000001ff */
[----:B------:R-:W-:Y:S02]  /*53f0*/  IMAD.MOV.U32 R8, RZ, RZ, 0x70 ;  /* 0x00000070ff087424 */ /* 0x000fe400078e00ff */
[----:B------:R-:W-:Y:S01]  /*5400*/  IMAD.MOV.U32 R13, RZ, RZ, RZ ;  /* 0x000000ffff0d7224 */ /* 0x000fe200078e00ff */
[----:B------:R-:W3:Y:S01]  /*5410*/  LDCU.64 UR6, c[0x4][0x88] ;  /* 0x01001100ff0677ac */ /* 0x000ee20008000a00 */
[----:B------:R-:W4:Y:S01]  /*5420*/  LDCU.64 UR4, c[0x4][0x8] ;  /* 0x01000100ff0477ac */ /* 0x000f220008000a00 */
[----:B-1----:R-:W-:Y:S02]  /*5430*/  MOV R4, UR8 ;  /* 0x0000000800047c02 */ /* 0x002fe40008000f00 */
[----:B------:R-:W-:Y:S02]  /*5440*/  MOV R5, UR9 ;  /* 0x0000000900057c02 */ /* 0x000fe40008000f00 */
[----:B---3--:R-:W-:Y:S01]  /*5450*/  MOV R7, UR7 ;  /* 0x0000000700077c02 */ /* 0x008fe20008000f00 */
[----:B------:R-:W-:Y:S01]  /*5460*/  IMAD.U32 R6, RZ, RZ, UR6 ;  /* 0x00000006ff067e24 */ /* 0x000fe2000f8e00ff */
[----:B----4-:R-:W-:Y:S01]  /*5470*/  MOV R11, UR5 ;  /* 0x00000005000b7c02 */ /* 0x010fe20008000f00 */
[----:B------:R-:W-:Y:S02]  /*5480*/  IMAD.U32 R10, RZ, RZ, UR4 ;  /* 0x00000004ff0a7e24 */ /* 0x000fe4000f8e00ff */
[----:B------:R-:W-:Y:S07]  /*5490*/  LEPC R20, `(.L_x_82) ;  /* 0x000000001014794e */ /* 0x000fee0000000000 */
[----:B--2---:R-:W-:Y:S05]  /*54a0*/  CALL.ABS.NOINC R2 ;  /* 0x0000000002007343 */ /* 0x004fea0003c00000 */
.L_x_82:
[----:B------:R-:W-:Y:S01]  /*54b0*/  ISETP.NE.U32.AND P4, PT, R82, RZ, PT ;  /* 0x000000ff5200720c */ /* 0x000fe20003f85070 */
[----:B------:R-:W-:Y:S01]  /*54c0*/  UISETP.NE.AND UP2, UPT, UR53, URZ, UPT ;  /* 0x000000ff3500728c */ /* 0x000fe2000bf45270 */
[----:B------:R-:W-:Y:S01]  /*54d0*/  ISETP.NE.U32.AND P2, PT, RZ, UR38, PT ;  /* 0x00000026ff007c0c */ /* 0x000fe2000bf45070 */
[----:B------:R-:W-:Y:S01]  /*54e0*/  UISETP.NE.U32.AND UP1, UPT, UR44, URZ, UPT ;  /* 0x000000ff2c00728c */ /* 0x000fe2000bf25070 */
[----:B------:R-:W-:Y:S01]  /*54f0*/  ISETP.NE.AND.EX P4, PT, R83, RZ, PT, P4 ;  /* 0x000000ff5300720c */ /* 0x000fe20003f85340 */
[----:B------:R-:W-:Y:S01]  /*5500*/  UPLOP3.LUT UP0, UPT, UPT, UPT, UPT, 0x40, 0x4 ;  /* 0x000000000004789c */ /* 0x000fe20003f0e870 */
[----:B------:R-:W-:Y:S01]  /*5510*/  ISETP.NE.AND.EX P2, PT, RZ, UR39, PT, P2 ;  /* 0x00000027ff007c0c */ /* 0x000fe2000bf45320 */
[----:B------:R-:W-:Y:S01]  /*5520*/  UISETP.NE.AND.EX UP1, UPT, UR45, URZ, UPT, UP1 ;  /* 0x000000ff2d00728c */ /* 0x000fe2000bf25310 */
[----:B------:R-:W-:Y:S04]  /*5530*/  PLOP3.LUT P1, PT, PT, PT, UP2, 0x80, 0x8 ;  /* 0x000000000008781c */ /* 0x000fe80003f2f028 */
[----:B------:R-:W-:Y:S06]  /*5540*/  @UP2 UPLOP3.LUT UP0, UPT, UPT, UPT, UP1, 0x80, 0x8 ;  /* 0x000000000008289c */ /* 0x000fec0003f0f010 */
[----:B------:R-:W-:Y:S01]  /*5550*/  PLOP3.LUT P0, PT, PT, PT, UP0, 0x80, 0x8 ;  /* 0x000000000008781c */ /* 0x000fe20003f0f008 */
[----:B------:R-:W-:Y:S01]  /*5560*/  @!UPT UIADD3 URZ, UPT, UPT, URZ, URZ, URZ ;  /* 0x000000fffffff290 */ /* 0x000fe2000fffe0ff */
[----:B------:R-:W-:Y:S11]  /*5570*/  BRA.U !UP1, `(.L_x_84) ;  /* 0x0000000109387547 */ /* 0x000ff6000b800000 */
[----:B------:R-:W-:Y:S01]  /*5580*/  UISETP.NE.U32.AND UP0, UPT, UR38, URZ, UPT ;  /* 0x000000ff2600728c */ /* 0x000fe2000bf05070 */
[----:B------:R-:W-:Y:S02]  /*5590*/  HFMA2 R0, -RZ, RZ, 0, 5.9604644775390625e-08 ;  /* 0x00000001ff007431 */ /* 0x000fe400000001ff */
[----:B------:R-:W-:Y:S01]  /*55a0*/  IMAD.MOV.U32 R88, RZ, RZ, 0x1 ;  /* 0x00000001ff587424 */ /* 0x000fe200078e00ff */
[----:B------:R-:W-:Y:S06]  /*55b0*/  UISETP.NE.AND.EX UP0, UPT, UR39, URZ, UPT, UP0 ;  /* 0x000000ff2700728c */ /* 0x000fec000bf05300 */
[----:B------:R-:W-:Y:S05]  /*55c0*/  PLOP3.LUT P3, PT, PT, PT, UP0, 0x80, 0x8 ;  /* 0x000000000008781c */ /* 0x000fea0003f6f008 */
[----:B------:R-:W1:Y:S01]  /*55d0*/  @UP0 LDCU.64 UR6, c[0x0][0x888] ;  /* 0x00011100ff0607ac */ /* 0x000e620008000a00 */
[----:B------:R-:W-:Y:S07]  /*55e0*/  @UP0 UIMAD UR4, UR36, UR44, URZ ;  /* 0x0000002c240402a4 */ /* 0x000fee000f8e02ff */
[----:B------:R-:W-:Y:S01]  /*55f0*/  @!P3 PRMT R88, R0, 0x7610, R88 ;  /* 0x000076100058b816 */ /* 0x000fe20000000058 */
[----:B-1----:R-:W-:Y:S03]  /*5600*/  @UP0 UIMAD.WIDE UR6, UR4, 0x4, UR6 ;  /* 0x00000004040608a5 */ /* 0x002fe6000f8e0206 */
[----:B------:R-:W1:Y:S03]  /*5610*/  @!UP0 LDCU UR4, c[0x0][0x880] ;  /* 0x00011000ff0487ac */ /* 0x000e660008000800 */
[----:B------:R-:W-:Y:S01]  /*5620*/  IMAD.U32 R2, RZ, RZ, UR6 ;  /* 0x00000006ff027e24 */ /* 0x000fe2000f8e00ff */
[----:B------:R-:W-:Y:S05]  /*5630*/  MOV R3, UR7 ;  /* 0x0000000700037c02 */ /* 0x000fea0008000f00 */
[----:B-----5:R2:W5:Y:S02]  /*5640*/  @P3 LDG.E R49, desc[UR46][R2.64] ;  /* 0x0000002e02313981 */ /* 0x020564000c1e1900 */
[----:B-12---:R-:W-:Y:S02]  /*5650*/  @!P3 IMAD.U32 R49, RZ, RZ, UR4 ;  /* 0x00000004ff31be24 */ /* 0x006fe4000f8e00ff */
.L_x_84:
[----:B------:R-:W-:Y:S05]  /*5660*/  @!P4 BRA `(.L_x_85) ;  /* 0x000000000020c947 */ /* 0x000fea0003800000 */
[----:B------:R-:W-:Y:S04]  /*5670*/  ISETP.NE.U32.AND P3, PT, R80, RZ, PT ;  /* 0x000000ff5000720c */ /* 0x000fe80003f65070 */
[----:B------:R-:W-:Y:S11]  /*5680*/  ISETP.NE.AND.EX P3, PT, R81, RZ, PT, P3 ;  /* 0x000000ff5100720c */ /* 0x000ff60003f65330 */
[----:B------:R-:W-:Y:S02]  /*5690*/  @!UPT UIADD3 URZ, UPT, UPT, URZ, URZ, URZ ;  /* 0x000000fffffff290 */ /* 0x000fe4000fffe0ff */
[----:B------:R-:W1:Y:S01]  /*56a0*/  @P3 LDC.64 R2, c[0x0][0x8a8] ;  /* 0x00022a00ff023b82 */ /* 0x000e620000000a00 */
[----:B------:R-:W-:Y:S04]  /*56b0*/  @P3 IMAD R0, R82, UR36, RZ ;  /* 0x0000002452003c24 */ /* 0x000fe8000f8e02ff */
[----:B-1----:R-:W-:Y:S05]  /*56c0*/  @P3 IMAD.WIDE R2, R0, 0x4, R2 ;  /* 0x0000000400023825 */ /* 0x002fea00078e0202 */
[----:B-----5:R1:W5:Y:S02]  /*56d0*/  @P3 LDG.E R47, desc[UR46][R2.64] ;  /* 0x0000002e022f3981 */ /* 0x020364000c1e1900 */
[----:B-1----:R-:W2:Y:S02]  /*56e0*/  @!P3 LDC R47, c[0x0][0x8a0] ;  /* 0x00022800ff2fbb82 */ /* 0x002ea40000000800 */
.L_x_85:
[----:B-----5:R-:W-:Y:S01]  /*56f0*/  FSETP.NEU.AND P3, PT, R49, RZ, PT ;  /* 0x000000ff3100720b */ /* 0x020fe20003f6d000 */
[----:B------:R-:W-:Y:S01]  /*5700*/  ULOP3.LUT UR4, UR51, 0x1, URZ, 0x3c, !UPT ;  /* 0x0000000133047892 */ /* 0x000fe2000f8e3cff */
[----:B------:R-:W-:Y:S01]  /*5710*/  SEL R4, RZ, 0xffffffff, P2 ;  /* 0xffffffffff047807 */ /* 0x000fe20001000000 */
[----:B------:R-:W-:Y:S01]  /*5720*/  IMAD.U32 R72, RZ, RZ, UR56 ;  /* 0x00000038ff487e24 */ /* 0x000fe2000f8e00ff */
[----:B------:R-:W-:Y:S01]  /*5730*/  @P1 LOP3.LUT P2, RZ, R88, 0xff, RZ, 0xc0, !PT ;  /* 0x000000ff58ff1812 */ /* 0x000fe2000784c0ff */
[----:B------:R-:W-:Y:S01]  /*5740*/  IMAD.SHL.U32 R106, R94, 0x10, RZ ;  /* 0x000000105e6a7824 */ /* 0x000fe200078e00ff */
[----:B------:R-:W-:Y:S01]  /*5750*/  @P1 SEL R0, RZ, 0xffffffff, P3 ;  /* 0xffffffffff001807 */ /* 0x000fe20001800000 */
[----:B------:R-:W-:Y:S01]  /*5760*/  IMAD.U32 R107, RZ, RZ, UR4 ;  /* 0x00000004ff6b7e24 */ /* 0x000fe2000f8e00ff */
[----:B------:R-:W-:Y:S01]  /*5770*/  LEA R73, R45, UR48, 0x3 ;  /* 0x000000302d497c11 */ /* 0x000fe2000f8e18ff */
[----:B------:R-:W-:Y:S01]  /*5780*/  IMAD.SHL.U32 R72, R72, 0x2000, RZ ;  /* 0x0000200048487824 */ /* 0x000fe200078e00ff */
[----:B------:R-:W-:Y:S01]  /*5790*/  @P0 SEL R0, R4, R0, !P2 ;  /* 0x0000000004000207 */ /* 0x000fe20005000000 */
[----:B------:R-:W-:Y:S01]  /*57a0*/  IMAD.SHL.U32 R105, R93, 0x10, RZ ;  /* 0x000000105d697824 */ /* 0x000fe200078e00ff */
[----:B------:R-:W-:Y:S01]  /*57b0*/  PLOP3.LUT P2, PT, PT, PT, UP1, 0x80, 0x8 ;  /* 0x000000000008781c */ /* 0x000fe20003f4f018 */
[----:B------:R-:W-:Y:S01]  /*57c0*/  IMAD.IADD R67, R99, 0x1, R72 ;  /* 0x0000000163437824 */ /* 0x000fe200078e0248 */
[----:B------:R-:W-:Y:S01]  /*57d0*/  @P1 LOP3.LUT R0, R0, 0x1, RZ, 0xc0, !PT ;  /* 0x0000000100001812 */ /* 0x000fe200078ec0ff */
[----:B------:R-:W-:Y:S01]  /*57e0*/  BSSY B1, `(.L_x_86) ;  /* 0x0000039000017945 */ /* 0x000fe20003800000 */
[----:B------:R-:W-:Y:S01]  /*57f0*/  LOP3.LUT P4, R102, R88, 0xff, RZ, 0xc0, !PT ;  /* 0x000000ff58667812 */ /* 0x000fe2000788c0ff */
[----:B------:R-:W-:Y:S01]  /*5800*/  IMAD.IADD R66, R67, 0x1, R106 ;  /* 0x0000000143427824 */ /* 0x000fe200078e026a */
[----:B------:R-:W-:Y:S01]  /*5810*/  ISETP.NE.U32.OR P5, PT, R0, 0x1, !P1 ;  /* 0x000000010000780c */ /* 0x000fe20004fa5470 */
[----:B------:R-:W-:Y:S01]  /*5820*/  IMAD.U32 R0, RZ, RZ, UR56 ;  /* 0x00000038ff007e24 */ /* 0x000fe2000f8e00ff */
[----:B------:R-:W-:Y:S01]  /*5830*/  SEL R3, RZ, 0xffffffff, P3 ;  /* 0xffffffffff037807 */ /* 0x000fe20001800000 */
[----:B------:R-:W-:Y:S01]  /*5840*/  IMAD.MOV.U32 R75, RZ, RZ, 0x1 ;  /* 0x00000001ff4b7424 */ /* 0x000fe200078e00ff */
[----:B------:R-:W-:Y:S01]  /*5850*/  P2R R104, PR, RZ, 0x20 ;  /* 0x00000020ff687803 */ /* 0x000fe20000000000 */
[----:B------:R-:W-:Y:S01]  /*5860*/  IMAD R48, R45, 0x40, R46 ;  /* 0x000000402d307824 */ /* 0x000fe200078e022e */
[----:B------:R-:W-:Y:S01]  /*5870*/  LEA R0, R0, UR48, 0x3 ;  /* 0x0000003000007c11 */ /* 0x000fe2000f8e18ff */
[----:B------:R-:W-:Y:S01]  /*5880*/  IMAD.U32 R74, RZ, RZ, UR56 ;  /* 0x00000038ff4a7e24 */ /* 0x000fe2000f8e00ff */
[----:B------:R-:W-:Y:S02]  /*5890*/  @P2 SEL R3, R4, R3, !P4 ;  /* 0x0000000304032207 */ /* 0x000fe40006000000 */
[----:B------:R-:W-:Y:S02]  /*58a0*/  CS2R R78, SRZ ;  /* 0x00000000004e7805 */ /* 0x000fe4000001ff00 */
[----:B------:R-:W-:Y:S02]  /*58b0*/  CS2R R76, SRZ ;  /* 0x00000000004c7805 */ /* 0x000fe4000001ff00 */
[----:B------:R-:W-:Y:S02]  /*58c0*/  CS2R R70, SRZ ;  /* 0x0000000000467805 */ /* 0x000fe4000001ff00 */
[----:B------:R-:W-:Y:S02]  /*58d0*/  LOP3.LUT R3, R3, 0x1, RZ, 0xc0, !PT ;  /* 0x0000000103037812 */ /* 0x000fe400078ec0ff */
[----:B------:R-:W-:Y:S02]  /*58e0*/  CS2R R68, SRZ ;  /* 0x0000000000447805 */ /* 0x000fe4000001ff00 */
[----:B------:R-:W-:Y:S02]  /*58f0*/  @P5 SHF.L.U32 R2, R107, 0x1f, RZ ;  /* 0x0000001f6b025819 */ /* 0x000fe400000006ff */
[----:B------:R-:W-:Y:S02]  /*5900*/  CS2R R62, SRZ ;  /* 0x00000000003e7805 */ /* 0x000fe4000001ff00 */
[----:B------:R-:W-:Y:S02]  /*5910*/  ISETP.NE.U32.AND P2, PT, R3, 0x1, PT ;  /* 0x000000010300780c */ /* 0x000fe40003f45070 */
[----:B------:R-:W-:Y:S01]  /*5920*/  CS2R R60, SRZ ;  /* 0x00000000003c7805 */ /* 0x000fe2000001ff00 */
[----:B------:R1:W3:Y:S01]  /*5930*/  @P5 SYNCS.PHASECHK.TRANS64.TRYWAIT P1, [R0+URZ+0x40], R2 ;  /* 0x00004002000055a7 */ /* 0x0002e200080211ff */
[----:B------:R-:W-:Y:S02]  /*5940*/  CS2R R58, SRZ ;  /* 0x00000000003a7805 */ /* 0x000fe4000001ff00 */
[----:B------:R-:W-:Y:S02]  /*5950*/  P2R R108, PR, RZ, 0x4 ;  /* 0x00000004ff6c7803 */ /* 0x000fe40000000000 */
[----:B------:R-:W-:Y:S01]  /*5960*/  CS2R R56, SRZ ;  /* 0x0000000000387805 */ /* 0x000fe2000001ff00 */
[----:B------:R-:W-:Y:S02]  /*5970*/  IMAD.IADD R65, R67, 0x1, R105 ;  /* 0x0000000143417824 */ /* 0x000fe400078e0269 */
[----:B------:R-:W-:Y:S01]  /*5980*/  IMAD.IADD R64, R98, 0x1, R66 ;  /* 0x0000000162407824 */ /* 0x000fe200078e0242 */
[----:B-1----:R-:W-:Y:S04]  /*5990*/  SHF.L.U32 R2, R97, 0x1f, RZ ;  /* 0x0000001f61027819 */ /* 0x002fe800000006ff */
[----:B------:R1:W4:Y:S01]  /*59a0*/  SYNCS.PHASECHK.TRANS64.TRYWAIT P0, [R73+URZ+0xa0], R2 ;  /* 0x0000a002490075a7 */ /* 0x00032200080011ff */
[----:B---3--:R-:W-:Y:S01]  /*59b0*/  @P5 SEL R75, RZ, 0x1, !P1 ;  /* 0x00000001ff4b5807 */ /* 0x008fe20004800000 */
[----:B-1----:R-:W-:Y:S06]  /*59c0*/  @!P5 BRA `(.L_x_87) ;  /* 0x000000000068d947 */ /* 0x002fec0003800000 */
[----:B------:R-:W-:Y:S01]  /*59d0*/  ISETP.NE.AND P1, PT, R75, RZ, PT ;  /* 0x000000ff4b00720c */ /* 0x000fe20003f25270 */
[----:B------:R-:W-:Y:S01]  /*59e0*/  BSSY B0, `(.L_x_88) ;  /* 0x000000d000007945 */ /* 0x000fe20003800000 */
[----:B------:R-:W-:Y:S02]  /*59f0*/  CS2R R58, SRZ ;  /* 0x00000000003a7805 */ /* 0x000fe4000001ff00 */
[----:B------:R-:W-:Y:S02]  /*5a00*/  CS2R R56, SRZ ;  /* 0x0000000000387805 */ /* 0x000fe4000001ff00 */
[----:B------:R-:W-:Y:S02]  /*5a10*/  CS2R R62, SRZ ;  /* 0x00000000003e7805 */ /* 0x000fe4000001ff00 */
[----:B------:R-:W-:Y:S02]  /*5a20*/  CS2R R60, SRZ ;  /* 0x00000000003c7805 */ /* 0x000fe4000001ff00 */
[----:B------:R-:W-:Y:S02]  /*5a30*/  CS2R R70, SRZ ;  /* 0x0000000000467805 */ /* 0x000fe4000001ff00 */
[----:B------:R-:W-:Y:S02]  /*5a40*/  CS2R R68, SRZ ;  /* 0x0000000000447805 */ /* 0x000fe4000001ff00 */
[----:B------:R-:W-:Y:S02]  /*5a50*/  CS2R R78, SRZ ;  /* 0x00000000004e7805 */ /* 0x000fe4000001ff00 */
[----:B------:R-:W-:Y:S01]  /*5a60*/  CS2R R76, SRZ ;  /* 0x00000000004c7805 */ /* 0x000fe2000001ff00 */
[----:B------:R-:W-:Y:S06]  /*5a70*/  @P1 BRA `(.L_x_89) ;  /* 0x00000000000c1947 */ /* 0x000fec0003800000 */
[----:B------:R-:W-:Y:S04]  /*5a80*/  SHF.L.U32 R3, R107, 0x1f, RZ ;  /* 0x0000001f6b037819 */ /* 0x000fe800000006ff */
[----:B------:R-:W1:Y:S02]  /*5a90*/  SYNCS.PHASECHK.TRANS64.TRYWAIT P1, [R0+URZ+0x40], R3 ;  /* 0x00004003000075a7 */ /* 0x000e6400080211ff */
[----:B-1----:R-:W-:Y:S05]  /*5aa0*/  @!P1 BRA `(.L_x_90) ;  /* 0x0000002400489947 */ /* 0x002fea0003800000 */
.L_x_89:
[----:B------:R-:W-:Y:S05]  /*5ab0*/  BSYNC B0 ;  /* 0x0000000000007941 */ /* 0x000fea0003800000 */
.L_x_88:
[----:B------:R-:W-:Y:S01]  /*5ac0*/  ISETP.NE.AND P1, PT, R108, RZ, PT ;  /* 0x000000ff6c00720c */ /* 0x000fe20003f25270 */
[----:B------:R-:W-:Y:S04]  /*5ad0*/  UIADD3 UR5, UPT, UPT, UR56, 0x1, URZ ;  /* 0x0000000138057890 */ /* 0x000fe8000fffe0ff */
[----:B------:R-:W-:Y:S04]  /*5ae0*/  UISETP.NE.AND UP0, UPT, UR5, 0x3, UPT ;  /* 0x000000030500788c */ /* 0x000fe8000bf05270 */
[----:B------:R-:W-:Y:S02]  /*5af0*/  USEL UR4, URZ, 0x1, UP0 ;  /* 0x00000001ff047887 */ /* 0x000fe40008000000 */
[----:B------:R-:W-:Y:S02]  /*5b00*/  USEL UR5, UR5, URZ, UP0 ;  /* 0x000000ff05057287 */ /* 0x000fe40008000000 */
[----:B------:R3:W1:Y:S02]  /*5b10*/  @P1 LDS.128 R56, [R67] ;  /* 0x0000000043381984 */ /* 0x0006640000000c00 */
[----:B------:R-:W-:Y:S02]  /*5b20*/  LOP3.LUT R107, R107, UR4, RZ, 0x3c, !PT ;  /* 0x000000046b6b7c12 */ /* 0x000fe4000f8e3cff */
[----:B------:R3:W1:Y:S01]  /*5b30*/  @P1 LDS.128 R60, [R66+0x10] ;  /* 0x00001000423c1984 */ /* 0x0006620000000c00 */
[----:B------:R-:W-:Y:S03]  /*5b40*/  IMAD.U32 R74, RZ, RZ, UR5 ;  /* 0x00000005ff4a7e24 */ /* 0x000fe6000f8e00ff */
[----:B------:R3:W1:Y:S04]  /*5b50*/  @P1 LDS.128 R68, [R65+0x20] ;  /* 0x0000200041441984 */ /* 0x0006680000000c00 */
[----:B------:R3:W1:Y:S02]  /*5b60*/  @P1 LDS.128 R76, [R64+0x10] ;  /* 0x00001000404c1984 */ /* 0x0006640000000c00 */
.L_x_87:
[----:B------:R-:W-:Y:S05]  /*5b70*/  BSYNC B1 ;  /* 0x0000000000017941 */ /* 0x000fea0003800000 */
.L_x_86:
[----:B-1----:R-:W-:Y:S04]  /*5b80*/  SHF.R.U32.HI R0, RZ, 0x15, R48 ;  /* 0x00000015ff007819 */ /* 0x002fe80000011630 */
[----:B------:R-:W-:Y:S01]  /*5b90*/  LOP3.LUT P1, RZ, R0, 0x3, R92, 0x48, !PT ;  /* 0x0000000300ff7812 */ /* 0x000fe2000782485c */
[----:B------:R-:W-:Y:S01]  /*5ba0*/  @!UPT UIADD3 URZ, UPT, UPT, URZ, URZ, URZ ;  /* 0x000000fffffff290 */ /* 0x000fe2000fffe0ff */
[----:B----4-:R-:W-:Y:S11]  /*5bb0*/  @P0 BRA `(.L_x_91) ;  /* 0x0000000000080947 */ /* 0x010ff60003800000 */
[----:B------:R-:W1:Y:S02]  /*5bc0*/  SYNCS.PHASECHK.TRANS64.TRYWAIT P0, [R73+URZ+0xa0], R2 ;  /* 0x0000a002490075a7 */ /* 0x000e6400080011ff */
[----:B-1----:R-:W-:Y:S05]  /*5bd0*/  @!P0 BRA `(.L_x_92) ;  /* 0x0000002400108947 */ /* 0x002fea0003800000 */
.L_x_91:
[----:B------:R-:W-:Y:S05]  /*5be0*/  @!P1 BRA `(.L_x_93) ;  /* 0x0000000000409947 */ /* 0x000fea0003800000 */
[----:B------:R-:W4:Y:S01]  /*5bf0*/  LDCU.64 UR8, c[0x4][0x70] ;  /* 0x01000e00ff0877ac */ /* 0x000f220008000a00 */
[----:B------:R-:W-:Y:S01]  /*5c00*/  MOV R3, 0x0 ;  /* 0x0000000000037802 */ /* 0x000fe20000000f00 */
[----:B------:R-:W-:Y:S02]  /*5c10*/  HFMA2 R12, -RZ, RZ, 0, 5.9604644775390625e-08 ;  /* 0x00000001ff0c7431 */ /* 0x000fe400000001ff */
[----:B------:R-:W-:Y:S02]  /*5c20*/  IMAD.MOV.U32 R8, RZ, RZ, 0x192 ;  /* 0x00000192ff087424 */ /* 0x000fe400078e00ff */
[----:B------:R-:W-:Y:S01]  /*5c30*/  IMAD.MOV.U32 R13, RZ, RZ, RZ ;  /* 0x000000ffff0d7224 */ /* 0x000fe200078e00ff */
[----:B------:R-:W5:Y:S01]  /*5c40*/  LDCU.64 UR6, c[0x4][0x78] ;  /* 0x01000f00ff0677ac */ /* 0x000f620008000a00 */
[----:B-1----:R-:W1:Y:S01]  /*5c50*/  LDC.64 R2, c[0x4][R3] ;  /* 0x0100000003027b82 */ /* 0x002e620000000a00 */
[----:B------:R-:W2:Y:S01]  /*5c60*/  LDCU.64 UR4, c[0x4][0x10] ;  /* 0x01000200ff0477ac */ /* 0x000ea20008000a00 */
[----:B----4-:R-:W-:Y:S01]  /*5c70*/  MOV R5, UR9 ;  /* 0x0000000900057c02 */ /* 0x010fe20008000f00 */
[----:B------:R-:W-:Y:S01]  /*5c80*/  IMAD.U32 R4, RZ, RZ, UR8 ;  /* 0x00000008ff047e24 */ /* 0x000fe2000f8e00ff */
[----:B-----5:R-:W-:Y:S01]  /*5c90*/  MOV R7, UR7 ;  /* 0x0000000700077c02 */ /* 0x020fe20008000f00 */
[----:B------:R-:W-:Y:S01]  /*5ca0*/  IMAD.U32 R6, RZ, RZ, UR6 ;  /* 0x00000006ff067e24 */ /* 0x000fe2000f8e00ff */
[----:B--2---:R-:W-:Y:S01]  /*5cb0*/  MOV R11, UR5 ;  /* 0x00000005000b7c02 */ /* 0x004fe20008000f00 */
[----:B------:R-:W-:Y:S02]  /*5cc0*/  IMAD.U32 R10, RZ, RZ, UR4 ;  /* 0x00000004ff0a7e24 */ /* 0x000fe4000f8e00ff */
[----:B------:R-:W-:Y:S07]  /*5cd0*/  LEPC R20, `(.L_x_93) ;  /* 0x000000001014794e */ /* 0x000fee0000000000 */
[----:B-1-3--:R-:W-:Y:S05]  /*5ce0*/  CALL.ABS.NOINC R2 ;  /* 0x0000000002007343 */ /* 0x00afea0003c00000 */
.L_x_93:
[----:B------:R-:W-:Y:S05]  /*5cf0*/  WARPSYNC.ALL ;  /* 0x0000000000007948 */ /* 0x000fea0003800000 */
[----:B------:R-:W-:Y:S01]  /*5d00*/  R2UR UR4, R48 ;  /* 0x00000000300472ca */ /* 0x000fe200000e0000 */
[--C-:B------:R-:W-:Y:S01]  /*5d10*/  HADD2.F32 R50, -RZ, R56.reuse.H0_H0 ;  /* 0x20000038ff327230 */ /* 0x100fe20000004100 */
[----:B------:R-:W-:Y:S01]  /*5d20*/  ISETP.NE.AND P0, PT, R100, RZ, PT ;  /* 0x000000ff6400720c */ /* 0x000fe20003f05270 */
[----:B------:R-:W-:Y:S01]  /*5d30*/  HADD2.F32 R51, -RZ, R56.H1_H1 ;  /* 0x30000038ff337230 */ /* 0x000fe20000004100 */
[----:B------:R-:W-:Y:S01]  /*5d40*/  BSSY.RECONVERGENT B0, `(.L_x_94) ;  /* 0x0000083000007945 */ /* 0x000fe20003800200 */
[--C-:B------:R-:W-:Y:S08]  /*5d50*/  HADD2.F32 R52, -RZ, R57.reuse.H0_H0 ;  /* 0x20000039ff347230 */ /* 0x100ff00000004100 */
[----:B------:R-:W2:Y:S02]  /*5d60*/  LDTM.x32 R4, tmem[UR4] ;  /* 0x00000004000479ee */ /* 0x000ea400082c0000 */
[C---:B--2---:R-:W-:Y:S01]  /*5d70*/  FMUL R0, R47.reuse, R4 ;  /* 0x000000042f007220 */ /* 0x044fe20000400000 */
[C---:B-1----:R-:W-:Y:S01]  /*5d80*/  FMUL R2, R47.reuse, R5 ;  /* 0x000000052f027220 */ /* 0x042fe20000400000 */
[C---:B------:R-:W-:Y:S01]  /*5d90*/  FMUL R4, R47.reuse, R8 ;  /* 0x000000082f047220 */ /* 0x040fe20000400000 */
[----:B------:R-:W-:Y:S01]  /*5da0*/  FMUL R3, R47, R6 ;  /* 0x000000062f037220 */ /* 0x000fe20000400000 */
[C---:B------:R-:W-:Y:S01]  /*5db0*/  FFMA R0, R49.reuse, R50, R0 ;  /* 0x0000003231007223 */ /* 0x040fe20000000000 */
[----:B------:R-:W-:Y:S01]  /*5dc0*/  FFMA R2, R49, R51, R2 ;  /* 0x0000003331027223 */ /* 0x000fe20000000002 */
[C---:B------:R-:W-:Y:S01]  /*5dd0*/  FMUL R5, R47.reuse, R9 ;  /* 0x000000092f057220 */ /* 0x040fe20000400000 */
        /* <DEDUP_REMOVED lines=16> */
[----:B------:R-:W-:Y:S02]  /*5ee0*/  HADD2.F32 R32, -RZ, R57.H1_H1 ;  /* 0x30000039ff207230 */ /* 0x000fe40000004100 */
[C---:B------:R-:W-:Y:S01]  /*5ef0*/  FMUL R26, R47.reuse, R30 ;  /* 0x0000001e2f1a7220 */ /* 0x040fe20000400000 */
[----:B------:R-:W-:Y:S01]  /*5f00*/  FMUL R29, R47, R33 ;  /* 0x000000212f1d7220 */ /* 0x000fe20000400000 */
[--C-:B------:R-:W-:Y:S02]  /*5f10*/  HADD2.F32 R33, -RZ, R58.reuse.H0_H0 ;  /* 0x2000003aff217230 */ /* 0x100fe40000004100 */
[----:B------:R-:W-:Y:S01]  /*5f20*/  FFMA R3, R49, R52, R3 ;  /* 0x0000003431037223 */ /* 0x000fe20000000003 */
[C---:B------:R-:W-:Y:S01]  /*5f30*/  FMUL R7, R47.reuse, R7 ;  /* 0x000000072f077220 */ /* 0x040fe20000400000 */
[----:B------:R-:W-:Y:S01]  /*5f40*/  FMUL R30, R47, R34 ;  /* 0x000000222f1e7220 */ /* 0x000fe20000400000 */
[----:B------:R-:W-:Y:S01]  /*5f50*/  HADD2.F32 R34, -RZ, R58.H1_H1 ;  /* 0x3000003aff227230 */ /* 0x000fe20000004100 */
[----:B------:R-:W-:Y:S01]  /*5f60*/  F2FP.F16.F32.PACK_AB R52, R2, R0 ;  /* 0x000000000234723e */ /* 0x000fe200000000ff */
[--C-:B------:R-:W-:Y:S02]  /*5f70*/  HADD2.F32 R0, -RZ, R59.reuse.H0_H0 ;  /* 0x2000003bff007230 */ /* 0x100fe40000004100 */
[C---:B------:R-:W-:Y:S01]  /*5f80*/  FFMA R7, R49.reuse, R32, R7 ;  /* 0x0000002031077223 */ /* 0x040fe20000000007 */
[----:B------:R-:W-:Y:S02]  /*5f90*/  HADD2.F32 R2, -RZ, R59.H1_H1 ;  /* 0x3000003bff027230 */ /* 0x000fe40000004100 */
[C---:B------:R-:W-:Y:S01]  /*5fa0*/  FFMA R4, R49.reuse, R33, R4 ;  /* 0x0000002131047223 */ /* 0x040fe20000000004 */
[C---:B------:R-:W-:Y:S01]  /*5fb0*/  FFMA R5, R49.reuse, R34, R5 ;  /* 0x0000002231057223 */ /* 0x040fe20000000005 */
[----:B------:R-:W-:Y:S01]  /*5fc0*/  FFMA R6, R49, R0, R6 ;  /* 0x0000000031067223 */ /* 0x000fe20000000006 */
[--C-:B------:R-:W-:Y:S02]  /*5fd0*/  HADD2.F32 R0, -RZ, R60.reuse.H0_H0 ;  /* 0x2000003cff007230 */ /* 0x100fe40000004100 */
[----:B------:R-:W-:Y:S01]  /*5fe0*/  FMUL R11, R47, R11 ;  /* 0x0000000b2f0b7220 */ /* 0x000fe20000400000 */
[----:B------:R-:W-:Y:S01]  /*5ff0*/  F2FP.F16.F32.PACK_AB R53, R7, R3 ;  /* 0x000000030735723e */ /* 0x000fe200000000ff */
[--C-:B------:R-:W-:Y:S02]  /*6000*/  HADD2.F32 R3, -RZ, R61.reuse.H0_H0 ;  /* 0x2000003dff037230 */ /* 0x100fe40000004100 */
[----:B------:R-:W-:Y:S01]  /*6010*/  FMUL R15, R47, R15 ;  /* 0x0000000f2f0f7220 */ /* 0x000fe20000400000 */
[C---:B------:R-:W-:Y:S01]  /*6020*/  FFMA R11, R49.reuse, R2, R11 ;  /* 0x00000002310b7223 */ /* 0x040fe2000000000b */
[----:B------:R-:W-:Y:S02]  /*6030*/  HADD2.F32 R2, -RZ, R60.H1_H1 ;  /* 0x3000003cff027230 */ /* 0x000fe40000004100 */
[----:B------:R-:W-:Y:S01]  /*6040*/  FFMA R8, R49, R0, R8 ;  /* 0x0000000031087223 */ /* 0x000fe20000000008 */
[----:B------:R-:W-:Y:S02]  /*6050*/  HADD2.F32 R0, -RZ, R61.H1_H1 ;  /* 0x3000003dff007230 */ /* 0x000fe40000004100 */
[C---:B------:R-:W-:Y:S01]  /*6060*/  FMUL R19, R47.reuse, R19 ;  /* 0x000000132f137220 */ /* 0x040fe20000400000 */
[----:B------:R-:W-:Y:S01]  /*6070*/  FMUL R23, R47, R23 ;  /* 0x000000172f177220 */ /* 0x000fe20000400000 */
[C---:B------:R-:W-:Y:S01]  /*6080*/  FFMA R9, R49.reuse, R2, R9 ;  /* 0x0000000231097223 */ /* 0x040fe20000000009 */
[C---:B------:R-:W-:Y:S01]  /*6090*/  FFMA R10, R49.reuse, R3, R10 ;  /* 0x00000003310a7223 */ /* 0x040fe2000000000a */
[----:B------:R-:W-:Y:S01]  /*60a0*/  FFMA R15, R49, R0, R15 ;  /* 0x00000000310f7223 */ /* 0x000fe2000000000f */
[--C-:B------:R-:W-:Y:S02]  /*60b0*/  HADD2.F32 R2, -RZ, R62.reuse.H0_H0 ;  /* 0x2000003eff027230 */ /* 0x100fe40000004100 */
[----:B------:R-:W-:Y:S01]  /*60c0*/  FMUL R27, R47, R27 ;  /* 0x0000001b2f1b7220 */ /* 0x000fe20000400000 */
[----:B------:R-:W-:Y:S01]  /*60d0*/  HADD2.F32 R0, -RZ, R62.H1_H1 ;  /* 0x3000003eff007230 */ /* 0x000fe20000004100 */
[----:B------:R-:W-:Y:S01]  /*60e0*/  F2FP.F16.F32.PACK_AB R54, R5, R4 ;  /* 0x000000040536723e */ /* 0x000fe200000000ff */
[--C-:B------:R-:W-:Y:S02]  /*60f0*/  HADD2.F32 R3, -RZ, R63.reuse.H0_H0 ;  /* 0x2000003fff037230 */ /* 0x100fe40000004100 */
[C---:B------:R-:W-:Y:S01]  /*6100*/  FFMA R12, R49.reuse, R2, R12 ;  /* 0x00000002310c7223 */ /* 0x040fe2000000000c */
[--C-:B------:R-:W-:Y:S02]  /*6110*/  HADD2.F32 R2, -RZ, R68.reuse.H0_H0 ;  /* 0x20000044ff027230 */ /* 0x100fe40000004100 */
[C---:B------:R-:W-:Y:S01]  /*6120*/  FFMA R13, R49.reuse, R0, R13 ;  /* 0x00000000310d7223 */ /* 0x040fe2000000000d */
[----:B------:R-:W-:Y:S02]  /*6130*/  HADD2.F32 R0, -RZ, R63.H1_H1 ;  /* 0x3000003fff007230 */ /* 0x000fe40000004100 */
[----:B------:R-:W-:Y:S01]  /*6140*/  FFMA R14, R49, R3, R14 ;  /* 0x00000003310e7223 */ /* 0x000fe2000000000e */
[----:B------:R-:W-:Y:S01]  /*6150*/  HADD2.F32 R3, -RZ, R68.H1_H1 ;  /* 0x30000044ff037230 */ /* 0x000fe20000004100 */
[----:B------:R-:W-:Y:S01]  /*6160*/  F2FP.F16.F32.PACK_AB R55, R11, R6 ;  /* 0x000000060b37723e */ /* 0x000fe200000000ff */
[----:B------:R-:W-:Y:S01]  /*6170*/  FMUL R31, R47, R31 ;  /* 0x0000001f2f1f7220 */ /* 0x000fe20000400000 */
[C---:B------:R-:W-:Y:S01]  /*6180*/  FFMA R19, R49.reuse, R0, R19 ;  /* 0x0000000031137223 */ /* 0x040fe20000000013 */
[--C-:B------:R-:W-:Y:S02]  /*6190*/  HADD2.F32 R0, -RZ, R69.reuse.H0_H0 ;  /* 0x20000045ff007230 */ /* 0x100fe40000004100 */
[C---:B------:R-:W-:Y:S01]  /*61a0*/  FFMA R16, R49.reuse, R2, R16 ;  /* 0x0000000231107223 */ /* 0x040fe20000000010 */
[----:B------:R1:W-:Y:S01]  /*61b0*/  STS.128 [R67], R52 ;  /* 0x0000003443007388 */ /* 0x0003e20000000c00 */
[C---:B------:R-:W-:Y:S01]  /*61c0*/  FFMA R17, R49.reuse, R3, R17 ;  /* 0x0000000331117223 */ /* 0x040fe20000000011 */
[----:B------:R-:W-:Y:S02]  /*61d0*/  HADD2.F32 R2, -RZ, R69.H1_H1 ;  /* 0x30000045ff027230 */ /* 0x000fe40000004100 */
[----:B------:R-:W-:Y:S01]  /*61e0*/  FFMA R18, R49, R0, R18 ;  /* 0x0000000031127223 */ /* 0x000fe20000000012 */
[--C-:B------:R-:W-:Y:S01]  /*61f0*/  HADD2.F32 R0, -RZ, R70.reuse.H0_H0 ;  /* 0x20000046ff007230 */ /* 0x100fe20000004100 */
[----:B------:R-:W-:Y:S01]  /*6200*/  F2FP.F16.F32.PACK_AB R8, R9, R8 ;  /* 0x000000080908723e */ /* 0x000fe200000000ff */
[--C-:B------:R-:W-:Y:S02]  /*6210*/  HADD2.F32 R3, -RZ, R71.reuse.H0_H0 ;  /* 0x20000047ff037230 */ /* 0x100fe40000004100 */
[C---:B------:R-:W-:Y:S01]  /*6220*/  FFMA R23, R49.reuse, R2, R23 ;  /* 0x0000000231177223 */ /* 0x040fe20000000017 */
[----:B------:R-:W-:Y:S02]  /*6230*/  HADD2.F32 R2, -RZ, R70.H1_H1 ;  /* 0x30000046ff027230 */ /* 0x000fe40000004100 */
[----:B------:R-:W-:Y:S01]  /*6240*/  FFMA R20, R49, R0, R20 ;  /* 0x0000000031147223 */ /* 0x000fe20000000014 */
[----:B------:R-:W-:Y:S01]  /*6250*/  HADD2.F32 R0, -RZ, R71.H1_H1 ;  /* 0x30000047ff007230 */ /* 0x000fe20000004100 */
[----:B------:R-:W-:Y:S01]  /*6260*/  F2FP.F16.F32.PACK_AB R9, R15, R10 ;  /* 0x0000000a0f09723e */ /* 0x000fe200000000ff */
[----:B------:R-:W-:Y:S02]  /*6270*/  HADD2.F32 R4, -RZ, R79.H0_H0 ;  /* 0x2000004fff047230 */ /* 0x000fe40000004100 */
[C---:B------:R-:W-:Y:S01]  /*6280*/  FFMA R21, R49.reuse, R2, R21 ;  /* 0x0000000231157223 */ /* 0x040fe20000000015 */
[C---:B------:R-:W-:Y:S01]  /*6290*/  FFMA R22, R49.reuse, R3, R22 ;  /* 0x0000000331167223 */ /* 0x040fe20000000016 */
[----:B------:R-:W-:Y:S01]  /*62a0*/  FFMA R27, R49, R0, R27 ;  /* 0x00000000311b7223 */ /* 0x000fe2000000001b */
[--C-:B------:R-:W-:Y:S01]  /*62b0*/  HADD2.F32 R2, -RZ, R76.reuse.H0_H0 ;  /* 0x2000004cff027230 */ /* 0x100fe20000004100 */
[----:B------:R-:W-:Y:S01]  /*62c0*/  F2FP.F16.F32.PACK_AB R10, R13, R12 ;  /* 0x0000000c0d0a723e */ /* 0x000fe200000000ff */
[----:B------:R-:W-:Y:S01]  /*62d0*/  HADD2.F32 R0, -RZ, R76.H1_H1 ;  /* 0x3000004cff007230 */ /* 0x000fe20000004100 */
[----:B------:R-:W-:Y:S01]  /*62e0*/  F2FP.F16.F32.PACK_AB R11, R19, R14 ;  /* 0x0000000e130b723e */ /* 0x000fe200000000ff */
[--C-:B------:R-:W-:Y:S02]  /*62f0*/  HADD2.F32 R3, -RZ, R77.reuse.H0_H0 ;  /* 0x2000004dff037230 */ /* 0x100fe40000004100 */
[C---:B------:R-:W-:Y:S01]  /*6300*/  FFMA R24, R49.reuse, R2, R24 ;  /* 0x0000000231187223 */ /* 0x040fe20000000018 */
[--C-:B------:R-:W-:Y:S02]  /*6310*/  HADD2.F32 R2, -RZ, R78.reuse.H0_H0 ;  /* 0x2000004eff027230 */ /* 0x100fe40000004100 */
[C---:B------:R-:W-:Y:S01]  /*6320*/  FFMA R25, R49.reuse, R0, R25 ;  /* 0x0000000031197223 */ /* 0x040fe20000000019 */
[----:B------:R1:W-:Y:S01]  /*6330*/  STS.128 [R66+0x10], R8 ;  /* 0x0000100842007388 */ /* 0x0003e20000000c00 */
[----:B------:R-:W-:Y:S02]  /*6340*/  HADD2.F32 R0, -RZ, R77.H1_H1 ;  /* 0x3000004dff007230 */ /* 0x000fe40000004100 */
[----:B------:R-:W-:Y:S01]  /*6350*/  FFMA R26, R49, R3, R26 ;  /* 0x00000003311a7223 */ /* 0x000fe2000000001a */
[----:B------:R-:W-:Y:S01]  /*6360*/  HADD2.F32 R3, -RZ, R78.H1_H1 ;  /* 0x3000004eff037230 */ /* 0x000fe20000004100 */
[----:B------:R-:W-:Y:S01]  /*6370*/  F2FP.F16.F32.PACK_AB R16, R17, R16 ;  /* 0x000000101110723e */ /* 0x000fe200000000ff */
[----:B------:R-:W-:Y:S01]  /*6380*/  HADD2.F32 R5, -RZ, R79.H1_H1 ;  /* 0x3000004fff057230 */ /* 0x000fe20000004100 */
[----:B------:R-:W-:Y:S01]  /*6390*/  F2FP.F16.F32.PACK_AB R17, R23, R18 ;  /* 0x000000121711723e */ /* 0x000fe200000000ff */
[----:B------:R-:W-:Y:S01]  /*63a0*/  FFMA R31, R49, R0, R31 ;  /* 0x00000000311f7223 */ /* 0x000fe2000000001f */
[----:B------:R-:W-:Y:S01]  /*63b0*/  FMUL R35, R47, R35 ;  /* 0x000000232f237220 */ /* 0x000fe20000400000 */
[----:B------:R-:W-:Y:S01]  /*63c0*/  F2FP.F16.F32.PACK_AB R18, R21, R20 ;  /* 0x000000141512723e */ /* 0x000fe200000000ff */
[----:B------:R-:W-:Y:S01]  /*63d0*/  FFMA R28, R49, R2, R28 ;  /* 0x00000002311c7223 */ /* 0x000fe2000000001c */
[----:B------:R-:W-:Y:S01]  /*63e0*/  F2FP.F16.F32.PACK_AB R19, R27, R22 ;  /* 0x000000161b13723e */ /* 0x000fe200000000ff */
[C---:B------:R-:W-:Y:S01]  /*63f0*/  FFMA R29, R49.reuse, R3, R29 ;  /* 0x00000003311d7223 */ /* 0x040fe2000000001d */
[C---:B------:R-:W-:Y:S01]  /*6400*/  FFMA R30, R49.reuse, R4, R30 ;  /* 0x00000004311e7223 */ /* 0x040fe2000000001e */
[----:B------:R-:W-:Y:S01]  /*6410*/  FFMA R35, R49, R5, R35 ;  /* 0x0000000531237223 */ /* 0x000fe20000000023 */
[----:B------:R-:W-:Y:S01]  /*6420*/  F2FP.F16.F32.PACK_AB R24, R25, R24 ;  /* 0x000000181918723e */ /* 0x000fe200000000ff */
[----:B------:R1:W-:Y:S01]  /*6430*/  STS.128 [R65+0x20], R16 ;  /* 0x0000201041007388 */ /* 0x0003e20000000c00 */
[----:B------:R-:W-:Y:S02]  /*6440*/  F2FP.F16.F32.PACK_AB R25, R31, R26 ;  /* 0x0000001a1f19723e */ /* 0x000fe400000000ff */
[----:B------:R-:W-:Y:S02]  /*6450*/  F2FP.F16.F32.PACK_AB R26, R29, R28 ;  /* 0x0000001c1d1a723e */ /* 0x000fe400000000ff */
[----:B------:R-:W-:Y:S05]  /*6460*/  F2FP.F16.F32.PACK_AB R27, R35, R30 ;  /* 0x0000001e231b723e */ /* 0x000fea00000000ff */
[----:B------:R1:W-:Y:S01]  /*6470*/  STS.128 [R64+0x10], R24 ;  /* 0x0000101840007388 */ /* 0x0003e20000000c00 */
[----:B------:R-:W-:Y:S01]  /*6480*/  @!PT LDS RZ, [RZ] ;  /* 0x00000000fffff984 */ /* 0x000fe20000000800 */
[----:B------:R-:W-:Y:S01]  /*6490*/  @!PT LDS RZ, [RZ] ;  /* 0x00000000fffff984 */ /* 0x000fe20000000800 */
[----:B------:R-:W-:Y:S01]  /*64a0*/  @!PT LDS RZ, [RZ] ;  /* 0x00000000fffff984 */ /* 0x000fe20000000800 */
[----:B------:R-:W-:Y:S01]  /*64b0*/  @!PT LDS RZ, [RZ] ;  /* 0x00000000fffff984 */ /* 0x000fe20000000800 */
[----:B------:R2:W-:Y:S07]  /*64c0*/  MEMBAR.ALL.CTA ;  /* 0x0000000000007992 */ /* 0x0005ee0000008000 */
[----:B--2---:R-:W2:Y:S02]  /*64d0*/  FENCE.VIEW.ASYNC.S ;  /* 0x00000000000073c6 */ /* 0x004ea40000000000 */
[----:B--2---:R-:W-:Y:S06]  /*64e0*/  BAR.SYNC.DEFER_BLOCKING 0x1, 0x80 ;  /* 0x0042000000007b1d */ /* 0x004fec0000010000 */
[----:B------:R-:W-:Y:S05]  /*64f0*/  @P0 BRA `(.L_x_95) ;  /* 0x00000000001c0947 */ /* 0x000fea0003800000 */
[----:B------:R-:W-:Y:S01]  /*6500*/  R2UR UR4, R72 ;  /* 0x00000000480472ca */ /* 0x000fe200000e0000 */
[----:B------:R-:W-:Y:S01]  /*6510*/  UIADD3 UR6, UP0, UPT, UR54, 0x680, URZ ;  /* 0x0000068036067890 */ /* 0x000fe2000ff1e0ff */
[----:B------:R-:W-:Y:S03]  /*6520*/  UMOV UR43, UR36 ;  /* 0x00000024002b7c82 */ /* 0x000fe60008000000 */
[----:B------:R-:W-:Y:S08]  /*6530*/  UIADD3.X UR7, UPT, UPT, URZ, UR55, URZ, UP0, !UPT ;  /* 0x00000037ff077290 */ /* 0x000ff000087fe4ff */
[----:B------:R-:W-:Y:S09]  /*6540*/  UIADD3 UR40, UPT, UPT, UR48, 0x200, UR4 ;  /* 0x0000020030287890 */ /* 0x000ff2000fffe004 */
[----:B------:R2:W-:Y:S02]  /*6550*/  UTMASTG.3D [UR40], [UR6] ;  /* 0x00000028060073b5 */ /* 0x0005e40008010000 */
[----:B--2---:R0:W-:Y:S02]  /*6560*/  UTMACMDFLUSH ;  /* 0x00000000000079b7 */ /* 0x0041e40000000000 */
.L_x_95:
[----:B------:R-:W-:Y:S05]  /*6570*/  BSYNC.RECONVERGENT B0 ;  /* 0x0000000000007941 */ /* 0x000fea0003800200 */
.L_x_94:
[----:B------:R-:W-:Y:S01]  /*6580*/  UIADD3 UR40, UPT, UPT, UR56, 0x1, URZ ;  /* 0x0000000138287890 */ /* 0x000fe2000fffe0ff */
[----:B------:R-:W-:Y:S03]  /*6590*/  BSSY.RECONVERGENT B0, `(.L_x_96) ;  /* 0x0000005000007945 */ /* 0x000fe60003800200 */
[----:B------:R-:W-:Y:S04]  /*65a0*/  UISETP.NE.AND UP0, UPT, UR40, 0x3, UPT ;  /* 0x000000032800788c */ /* 0x000fe8000bf05270 */
[----:B------:R-:W-:Y:S01]  /*65b0*/  USEL UR43, UR40, URZ, UP0 ;  /* 0x000000ff282b7287 */ /* 0x000fe20008000000 */
[----:B------:R-:W-:Y:S11]  /*65c0*/  @P0 BRA `(.L_x_97) ;  /* 0x0000000000040947 */ /* 0x000ff60003800000 */
[----:B------:R-:W-:Y:S04]  /*65d0*/  DEPBAR.LE SB0, 0x1 ;  /* 0x000080400000791a */ /* 0x000fe80000000000 */
.L_x_97:
[----:B------:R-:W-:Y:S05]  /*65e0*/  BSYNC.RECONVERGENT B0 ;  /* 0x0000000000007941 */ /* 0x000fea0003800200 */
.L_x_96:
[----:B------:R-:W-:Y:S01]  /*65f0*/  BAR.SYNC.DEFER_BLOCKING 0x1, 0x80 ;  /* 0x0042000000007b1d */ /* 0x000fe20000010000 */
[----:B------:R-:W-:Y:S01]  /*6600*/  ISETP.NE.AND P1, PT, R104, RZ, PT ;  /* 0x000000ff6800720c */ /* 0x000fe20003f25270 */
[----:B------:R-:W-:Y:S01]  /*6610*/  UISETP.NE.AND UP0, UPT, UR50, URZ, UPT ;  /* 0x000000ff3200728c */ /* 0x000fe2000bf05270 */
[----:B------:R-:W-:Y:S11]  /*6620*/  LEA R2, R74, UR48, 0x3 ;  /* 0x000000304a027c11 */ /* 0x000ff6000f8e18ff */
[----:B------:R-:W-:Y:S01]  /*6630*/  @P1 SHF.L.U32 R3, R107, 0x1f, RZ ;  /* 0x0000001f6b031819 */ /* 0x000fe200000006ff */
[----:B------:R-:W-:Y:S06]  /*6640*/  BRA.U !UP0, `(.L_x_98) ;  /* 0x0000000108247547 */ /* 0x000fec000b800000 */
[----:B------:R-:W-:Y:S01]  /*6650*/  IMAD.U32 R4, RZ, RZ, UR49 ;  /* 0x00000031ff047e24 */ /* 0x000fe2000f8e00ff */
[----:B------:R-:W-:Y:S01]  /*6660*/  MOV R0, UR37 ;  /* 0x0000002500007c02 */ /* 0x000fe20008000f00 */
[----:B------:R-:W-:Y:S03]  /*6670*/  UIADD3 UR49, UPT, UPT, UR49, 0x1, URZ ;  /* 0x0000000131317890 */ /* 0x000fe6000fffe0ff */
[----:B------:R-:W-:Y:S01]  /*6680*/  @P1 LEA R4, R4, UR48, 0x3 ;  /* 0x0000003004041c11 */ /* 0x000fe2000f8e18ff */
[----:B------:R-:W-:Y:S04]  /*6690*/  UISETP.NE.AND UP0, UPT, UR49, 0x3, UPT ;  /* 0x000000033100788c */ /* 0x000fe8000bf05270 */
[----:B------:R-:W-:Y:S01]  /*66a0*/  @P1 VIADD R4, R4, 0x58 ;  /* 0x0000005804041836 */ /* 0x000fe20000000000 */
[----:B------:R-:W-:Y:S04]  /*66b0*/  USEL UR49, UR49, URZ, UP0 ;  /* 0x000000ff31317287 */ /* 0x000fe80008000000 */
[----:B------:R-:W-:Y:S04]  /*66c0*/  @P1 PRMT R0, R0, 0x654, R4 ;  /* 0x0000065400001816 */ /* 0x000fe80000000004 */
[----:B------:R2:W-:Y:S04]  /*66d0*/  @P1 SYNCS.ARRIVE.TRANS64.RED.A1T0 RZ, [R0+URZ], RZ ;  /* 0x000000ff00ff19a7 */ /* 0x0005e800081004ff */
.L_x_98:
[----:B------:R-:W4:Y:S01]  /*66e0*/  @P1 SYNCS.PHASECHK.TRANS64.TRYWAIT P0, [R2+URZ+0x40], R3 ;  /* 0x00004003020015a7 */ /* 0x000f2200080011ff */
[----:B------:R-:W-:Y:S01]  /*66f0*/  BSSY B1, `(.L_x_99) ;  /* 0x0000015000017945 */ /* 0x000fe20003800000 */
[----:B----4-:R-:W-:Y:S03]  /*6700*/  @P1 SEL R75, RZ, 0x1, !P0 ;  /* 0x00000001ff4b1807 */ /* 0x010fe60004000000 */
[----:B------:R-:W-:Y:S05]  /*6710*/  @!P1 BRA `(.L_x_100) ;  /* 0x0000000000489947 */ /* 0x000fea0003800000 */
[----:B------:R-:W-:Y:S01]  /*6720*/  ISETP.NE.AND P1, PT, R108, RZ, PT ;  /* 0x000000ff6c00720c */ /* 0x000fe20003f25270 */
[----:B------:R-:W-:Y:S01]  /*6730*/  BSSY B0, `(.L_x_101) ;  /* 0x000000a000007945 */ /* 0x000fe20003800000 */
[----:B------:R-:W-:Y:S11]  /*6740*/  ISETP.NE.AND P0, PT, R75, RZ, PT ;  /* 0x000000ff4b00720c */ /* 0x000ff60003f05270 */
[----:B------:R-:W-:Y:S04]  /*6750*/  @P1 IMAD R74, R74, 0x2000, R99 ;  /* 0x000020004a4a1824 */ /* 0x000fe800078e0263 */
[----:B------:R-:W-:Y:S01]  /*6760*/  @P1 IMAD.IADD R4, R106, 0x1, R74 ;  /* 0x000000016a041824 */ /* 0x000fe200078e024a */
[----:B------:R-:W-:Y:S03]  /*6770*/  @P1 IADD3 R3, PT, PT, R105, R74, RZ ;  /* 0x0000004a69031210 */ /* 0x000fe60007ffe0ff */
[----:B--2---:R-:W-:Y:S01]  /*6780*/  @P1 IMAD.IADD R0, R98, 0x1, R4 ;  /* 0x0000000162001824 */ /* 0x004fe200078e0204 */
[----:B------:R-:W-:Y:S06]  /*6790*/  @P0 BRA `(.L_x_102) ;  /* 0x00000000000c0947 */ /* 0x000fec0003800000 */
[----:B------:R-:W-:Y:S04]  /*67a0*/  SHF.L.U32 R107, R107, 0x1f, RZ ;  /* 0x0000001f6b6b7819 */ /* 0x000fe800000006ff */
[----:B------:R-:W2:Y:S02]  /*67b0*/  SYNCS.PHASECHK.TRANS64.TRYWAIT P0, [R2+URZ+0x40], R107 ;  /* 0x0000406b020075a7 */ /* 0x000ea400080011ff */
[----:B--2---:R-:W-:Y:S05]  /*67c0*/  @!P0 BRA `(.L_x_103) ;  /* 0x0000001800288947 */ /* 0x004fea0003800000 */
.L_x_102:
[----:B------:R-:W-:Y:S05]  /*67d0*/  BSYNC B0 ;  /* 0x0000000000007941 */ /* 0x000fea0003800000 */
.L_x_101:
[----:B------:R-:W-:Y:S11]  /*67e0*/  ISETP.NE.AND P0, PT, R108, RZ, PT ;  /* 0x000000ff6c00720c */ /* 0x000ff60003f05270 */
[----:B------:R-:W-:Y:S02]  /*67f0*/  @!UPT UIADD3 URZ, UPT, UPT, URZ, URZ, URZ ;  /* 0x000000fffffff290 */ /* 0x000fe4000fffe0ff */
[----:B------:R4:W1:Y:S04]  /*6800*/  @P0 LDS.128 R56, [R74] ;  /* 0x000000004a380984 */ /* 0x0008680000000c00 */
[----:B------:R4:W1:Y:S04]  /*6810*/  @P0 LDS.128 R68, [R3+0x20] ;  /* 0x0000200003440984 */ /* 0x0008680000000c00 */
[----:B------:R4:W1:Y:S04]  /*6820*/  @P0 LDS.128 R60, [R4+0x10] ;  /* 0x00001000043c0984 */ /* 0x0008680000000c00 */
[----:B------:R4:W1:Y:S02]  /*6830*/  @P0 LDS.128 R76, [R0+0x10] ;  /* 0x00001000004c0984 */ /* 0x0008640000000c00 */
.L_x_100:
[----:B------:R-:W-:Y:S05]  /*6840*/  BSYNC B1 ;  /* 0x0000000000017941 */ /* 0x000fea0003800000 */
.L_x_99:
[----:B--2-4-:R-:W-:Y:S05]  /*6850*/  VIADD R0, R48, 0x20 ;  /* 0x0000002030007836 */ /* 0x014fea0000000000 */
[----:B------:R-:W-:Y:S04]  /*6860*/  SHF.R.U32.HI R0, RZ, 0x15, R0 ;  /* 0x00000015ff007819 */ /* 0x000fe80000011600 */
[----:B------:R-:W-:Y:S11]  /*6870*/  LOP3.LUT P0, RZ, R0, 0x3, R92, 0x48, !PT ;  /* 0x0000000300ff7812 */ /* 0x000ff6000780485c */
[----:B------:R-:W-:Y:S02]  /*6880*/  @!UPT UIADD3 URZ, UPT, UPT, URZ, URZ, URZ ;  /* 0x000000fffffff290 */ /* 0x000fe4000fffe0ff */
[----:B------:R-:W-:Y:S05]  /*6890*/  @!P0 BRA `(.L_x_104) ;  /* 0x0000000000408947 */ /* 0x000fea0003800000 */
[----:B------:R-:W2:Y:S01]  /*68a0*/  LDCU.64 UR8, c[0x4][0x70] ;  /* 0x01000e00ff0877ac */ /* 0x000ea20008000a00 */
[----:B------:R-:W-:Y:S01]  /*68b0*/  MOV R3, 0x0 ;  /* 0x0000000000037802 */ /* 0x000fe20000000f00 */
[----:B------:R-:W-:Y:S02]  /*68c0*/  HFMA2 R12, -RZ, RZ, 0, 5.9604644775390625e-08 ;  /* 0x00000001ff0c7431 */ /* 0x000fe400000001ff */
[----:B-1----:R-:W-:Y:S02]  /*68d0*/  IMAD.MOV.U32 R8, RZ, RZ, 0x192 ;  /* 0x00000192ff087424 */ /* 0x002fe400078e00ff */
[----:B------:R-:W-:Y:S01]  /*68e0*/  IMAD.MOV.U32 R13, RZ, RZ, RZ ;  /* 0x000000ffff0d7224 */ /* 0x000fe200078e00ff */
[----:B------:R-:W1:Y:S01]  /*68f0*/  LDCU.64 UR6, c[0x4][0x78] ;  /* 0x01000f00ff0677ac */ /* 0x000e620008000a00 */
[----:B------:R-:W4:Y:S01]  /*6900*/  LDC.64 R2, c[0x4][R3] ;  /* 0x0100000003027b82 */ /* 0x000f220000000a00 */
[----:B------:R-:W5:Y:S01]  /*6910*/  LDCU.64 UR4, c[0x4][0x10] ;  /* 0x01000200ff0477ac */ /* 0x000f620008000a00 */
[----:B--2---:R-:W-:Y:S01]  /*6920*/  MOV R5, UR9 ;  /* 0x0000000900057c02 */ /* 0x004fe20008000f00 */
[----:B------:R-:W-:Y:S01]  /*6930*/  IMAD.U32 R4, RZ, RZ, UR8 ;  /* 0x00000008ff047e24 */ /* 0x000fe2000f8e00ff */
[----:B-1----:R-:W-:Y:S01]  /*6940*/  MOV R7, UR7 ;  /* 0x0000000700077c02 */ /* 0x002fe20008000f00 */
[----:B------:R-:W-:Y:S01]  /*6950*/  IMAD.U32 R6, RZ, RZ, UR6 ;  /* 0x00000006ff067e24 */ /* 0x000fe2000f8e00ff */
[----:B-----5:R-:W-:Y:S01]  /*6960*/  MOV R11, UR5 ;  /* 0x00000005000b7c02 */ /* 0x020fe20008000f00 */
[----:B------:R-:W-:Y:S02]  /*6970*/  IMAD.U32 R10, RZ, RZ, UR4 ;  /* 0x00000004ff0a7e24 */ /* 0x000fe4000f8e00ff */
[----:B------:R-:W-:Y:S07]  /*6980*/  LEPC R20, `(.L_x_104) ;  /* 0x000000001014794e */ /* 0x000fee0000000000 */
[----:B---34-:R-:W-:Y:S05]  /*6990*/  CALL.ABS.NOINC R2 ;  /* 0x0000000002007343 */ /* 0x018fea0003c00000 */
.L_x_104:
[----:B------:R-:W-:Y:S01]  /*69a0*/  ISETP.NE.AND P0, PT, R100, RZ, PT ;  /* 0x000000ff6400720c */ /* 0x000fe20003f05270 */
[----:B------:R-:W-:Y:S05]  /*69b0*/  WARPSYNC.ALL ;  /* 0x0000000000007948 */ /* 0x000fea0003800000 */
[----:B------:R-:W-:Y:S01]  /*69c0*/  R2UR UR4, R48 ;  /* 0x00000000300472ca */ /* 0x000fe200000e0000 */
[--C-:B-1----:R-:W-:Y:S01]  /*69d0*/  HADD2.F32 R0, -RZ, R56.reuse.H0_H0 ;  /* 0x20000038ff007230 */ /* 0x102fe20000004100 */
[----:B------:R-:W-:Y:S01]  /*69e0*/  R2UR UR5, R73 ;  /* 0x00000000490572ca */ /* 0x000fe200000e0000 */
[----:B------:R-:W-:Y:S01]  /*69f0*/  HADD2.F32 R2, -RZ, R56.H1_H1 ;  /* 0x30000038ff027230 */ /* 0x000fe20000004100 */
[----:B------:R-:W-:Y:S01]  /*6a00*/  USHF.L.U32 UR8, UR43, 0xd, URZ ;  /* 0x0000000d2b087899 */ /* 0x000fe200080006ff */
[--C-:B------:R-:W-:Y:S01]  /*6a10*/  HADD2.F32 R3, -RZ, R57.reuse.H0_H0 ;  /* 0x20000039ff037230 */ /* 0x100fe20000004100 */
[----:B------:R-:W-:Y:S01]  /*6a20*/  BSSY.RECONVERGENT B0, `(.L_x_105) ;  /* 0x000008b000007945 */ /* 0x000fe20003800200 */
[----:B------:R-:W-:Y:S02]  /*6a30*/  HADD2.F32 R48, -RZ, R57.H1_H1 ;  /* 0x30000039ff307230 */ /* 0x000fe40000004100 */
[--C-:B------:R-:W-:Y:S02]  /*6a40*/  HADD2.F32 R50, -RZ, R58.reuse.H0_H0 ;  /* 0x2000003aff327230 */ /* 0x100fe40000004100 */
[----:B------:R-:W-:Y:S02]  /*6a50*/  HADD2.F32 R51, -RZ, R58.H1_H1 ;  /* 0x3000003aff337230 */ /* 0x000fe40000004100 */
[----:B------:R-:W1:Y:S01]  /*6a60*/  LDTM.x32 R4, tmem[UR4+0x20] ;  /* 0x00002004000479ee */ /* 0x000e6200082c0000 */
[----:B------:R-:W-:Y:S01]  /*6a70*/  NOP ;  /* 0x0000000000007918 */ /* 0x000fe20000000000 */
[----:B------:R-:W-:Y:S01]  /*6a80*/  UIADD3 UR5, UPT, UPT, UR5, 0xc0, URZ ;  /* 0x000000c005057890 */ /* 0x000fe2000fffe0ff */
[--C-:B------:R-:W-:Y:S02]  /*6a90*/  HADD2.F32 R52, -RZ, R59.reuse.H0_H0 ;  /* 0x2000003bff347230 */ /* 0x100fe40000004100 */
[----:B------:R-:W-:Y:S01]  /*6aa0*/  HADD2.F32 R53, -RZ, R59.H1_H1 ;  /* 0x3000003bff357230 */ /* 0x000fe20000004100 */
[----:B------:R-:W-:Y:S01]  /*6ab0*/  UPRMT UR5, UR37, 0x654, UR5 ;  /* 0x0000065425057896 */ /* 0x000fe20008000005 */
[--C-:B------:R-:W-:Y:S02]  /*6ac0*/  HADD2.F32 R54, -RZ, R60.reuse.H0_H0 ;  /* 0x2000003cff367230 */ /* 0x100fe40000004100 */
[----:B------:R-:W-:Y:S02]  /*6ad0*/  HADD2.F32 R55, -RZ, R60.H1_H1 ;  /* 0x3000003cff377230 */ /* 0x000fe40000004100 */
[--C-:B------:R-:W-:Y:S02]  /*6ae0*/  HADD2.F32 R56, -RZ, R61.reuse.H0_H0 ;  /* 0x2000003dff387230 */ /* 0x100fe40000004100 */
[----:B------:R-:W-:Y:S02]  /*6af0*/  HADD2.F32 R57, -RZ, R61.H1_H1 ;  /* 0x3000003dff397230 */ /* 0x000fe40000004100 */
[----:B-1----:R-:W-:Y:S01]  /*6b00*/  SYNCS.ARRIVE.TRANS64.RED.A1T0 RZ, [UR5], RZ ;  /* 0x000000ffffff79a7 */ /* 0x002fe20008100405 */
[--C-:B------:R-:W-:Y:S02]  /*6b10*/  HADD2.F32 R58, -RZ, R62.reuse.H0_H0 ;  /* 0x2000003eff3a7230 */ /* 0x100fe40000004100 */
[----:B------:R-:W-:Y:S02]  /*6b20*/  HADD2.F32 R59, -RZ, R62.H1_H1 ;  /* 0x3000003eff3b7230 */ /* 0x000fe40000004100 */
[--C-:B------:R-:W-:Y:S02]  /*6b30*/  HADD2.F32 R60, -RZ, R63.reuse.H0_H0 ;  /* 0x2000003fff3c7230 */ /* 0x100fe40000004100 */
[----:B------:R-:W-:Y:S02]  /*6b40*/  HADD2.F32 R61, -RZ, R63.H1_H1 ;  /* 0x3000003fff3d7230 */ /* 0x000fe40000004100 */
[C---:B------:R-:W-:Y:S01]  /*6b50*/  FMUL R4, R47.reuse, R4 ;  /* 0x000000042f047220 */ /* 0x040fe20000400000 */
[C---:B------:R-:W-:Y:S01]  /*6b60*/  FMUL R5, R47.reuse, R5 ;  /* 0x000000052f057220 */ /* 0x040fe20000400000 */
[C---:B------:R-:W-:Y:S01]  /*6b70*/  FMUL R6, R47.reuse, R6 ;  /* 0x000000062f067220 */ /* 0x040fe20000400000 */
[----:B------:R-:W-:Y:S01]  /*6b80*/  FMUL R7, R47, R7 ;  /* 0x000000072f077220 */ /* 0x000fe20000400000 */
[C---:B------:R-:W-:Y:S01]  /*6b90*/  FFMA R4, R49.reuse, R0, R4 ;  /* 0x0000000031047223 */ /* 0x040fe20000000004 */
[C---:B------:R-:W-:Y:S01]  /*6ba0*/  FFMA R5, R49.reuse, R2, R5 ;  /* 0x0000000231057223 */ /* 0x040fe20000000005 */
[C---:B------:R-:W-:Y:S01]  /*6bb0*/  FFMA R6, R49.reuse, R3, R6 ;  /* 0x0000000331067223 */ /* 0x040fe20000000006 */
[----:B------:R-:W-:Y:S01]  /*6bc0*/  FFMA R7, R49, R48, R7 ;  /* 0x0000003031077223 */ /* 0x000fe20000000007 */
[C---:B------:R-:W-:Y:S01]  /*6bd0*/  FMUL R8, R47.reuse, R8 ;  /* 0x000000082f087220 */ /* 0x040fe20000400000 */
[----:B------:R-:W-:Y:S01]  /*6be0*/  FMUL R9, R47, R9 ;  /* 0x000000092f097220 */ /* 0x000fe20000400000 */
[----:B------:R-:W-:Y:S01]  /*6bf0*/  F2FP.F16.F32.PACK_AB R4, R5, R4 ;  /* 0x000000040504723e */ /* 0x000fe200000000ff */
[----:B------:R-:W-:Y:S01]  /*6c00*/  FMUL R0, R47, R10 ;  /* 0x0000000a2f007220 */ /* 0x000fe20000400000 */
[----:B------:R-:W-:Y:S01]  /*6c10*/  F2FP.F16.F32.PACK_AB R5, R7, R6 ;  /* 0x000000060705723e */ /* 0x000fe200000000ff */
[C---:B------:R-:W-:Y:S01]  /*6c20*/  FFMA R8, R49.reuse, R50, R8 ;  /* 0x0000003231087223 */ /* 0x040fe20000000008 */
[C---:B------:R-:W-:Y:S01]  /*6c30*/  FFMA R9, R49.reuse, R51, R9 ;  /* 0x0000003331097223 */ /* 0x040fe20000000009 */
[----:B------:R-:W-:Y:S01]  /*6c40*/  FFMA R0, R49, R52, R0 ;  /* 0x0000003431007223 */ /* 0x000fe20000000000 */
[C---:B------:R-:W-:Y:S01]  /*6c50*/  FMUL R2, R47.reuse, R11 ;  /* 0x0000000b2f027220 */ /* 0x040fe20000400000 */
[C---:B------:R-:W-:Y:S01]  /*6c60*/  FMUL R3, R47.reuse, R12 ;  /* 0x0000000c2f037220 */ /* 0x040fe20000400000 */
[----:B------:R-:W-:Y:S01]  /*6c70*/  FMUL R10, R47, R13 ;  /* 0x0000000d2f0a7220 */ /* 0x000fe20000400000 */
[----:B------:R-:W-:Y:S01]  /*6c80*/  F2FP.F16.F32.PACK_AB R6, R9, R8 ;  /* 0x000000080906723e */ /* 0x000fe200000000ff */
[C---:B------:R-:W-:Y:S01]  /*6c90*/  FFMA R2, R49.reuse, R53, R2 ;  /* 0x0000003531027223 */ /* 0x040fe20000000002 */
[C---:B------:R-:W-:Y:S01]  /*6ca0*/  FFMA R3, R49.reuse, R54, R3 ;  /* 0x0000003631037223 */ /* 0x040fe20000000003 */
[----:B------:R-:W-:Y:S01]  /*6cb0*/  FFMA R10, R49, R55, R10 ;  /* 0x00000037310a7223 */ /* 0x000fe2000000000a */
[C---:B------:R-:W-:Y:S01]  /*6cc0*/  FMUL R11, R47.reuse, R14 ;  /* 0x0000000e2f0b7220 */ /* 0x040fe20000400000 */
[C---:B------:R-:W-:Y:S01]  /*6cd0*/  FMUL R15, R47.reuse, R15 ;  /* 0x0000000f2f0f7220 */ /* 0x040fe20000400000 */
[C---:B------:R-:W-:Y:S01]  /*6ce0*/  FMUL R12, R47.reuse, R16 ;  /* 0x000000102f0c7220 */ /* 0x040fe20000400000 */
[----:B------:R-:W-:Y:S01]  /*6cf0*/  FMUL R13, R47, R17 ;  /* 0x000000112f0d7220 */ /* 0x000fe20000400000 */
[----:B------:R-:W-:Y:S01]  /*6d00*/  FFMA R11, R49, R56, R11 ;  /* 0x00000038310b7223 */ /* 0x000fe2000000000b */
[----:B------:R-:W-:Y:S01]  /*6d10*/  FMUL R14, R47, R18 ;  /* 0x000000122f0e7220 */ /* 0x000fe20000400000 */
[----:B------:R-:W-:Y:S01]  /*6d20*/  FFMA R15, R49, R57, R15 ;  /* 0x00000039310f7223 */ /* 0x000fe2000000000f */
[--C-:B------:R-:W-:Y:S02]  /*6d30*/  HADD2.F32 R62, -RZ, R68.reuse.H0_H0 ;  /* 0x20000044ff3e7230 */ /* 0x100fe40000004100 */
[----:B------:R-:W-:Y:S01]  /*6d40*/  FMUL R19, R47, R19 ;  /* 0x000000132f137220 */ /* 0x000fe20000400000 */
[----:B------:R-:W-:Y:S01]  /*6d50*/  F2FP.F16.F32.PACK_AB R7, R2, R0 ;  /* 0x000000000207723e */ /* 0x000fe200000000ff */
[----:B------:R-:W-:Y:S01]  /*6d60*/  FFMA R12, R49, R58, R12 ;  /* 0x0000003a310c7223 */ /* 0x000fe2000000000c */
[----:B------:R-:W-:Y:S02]  /*6d70*/  HADD2.F32 R63, -RZ, R68.H1_H1 ;  /* 0x30000044ff3f7230 */ /* 0x000fe40000004100 */
[----:B------:R-:W-:Y:S01]  /*6d80*/  FMUL R16, R47, R20 ;  /* 0x000000142f107220 */ /* 0x000fe20000400000 */
[----:B------:R-:W-:Y:S01]  /*6d90*/  FFMA R13, R49, R59, R13 ;  /* 0x0000003b310d7223 */ /* 0x000fe2000000000d */
[----:B------:R1:W-:Y:S01]  /*6da0*/  STS.128 [R99+UR8], R4 ;  /* 0x0000000463007988 */ /* 0x0003e20008000c08 */
[--C-:B---3--:R-:W-:Y:S02]  /*6db0*/  HADD2.F32 R64, -RZ, R69.reuse.H0_H0 ;  /* 0x20000045ff407230 */ /* 0x108fe40000004100 */
[----:B------:R-:W-:Y:S01]  /*6dc0*/  FMUL R17, R47, R21 ;  /* 0x000000152f117220 */ /* 0x000fe20000400000 */
[----:B------:R-:W-:Y:S01]  /*6dd0*/  FFMA R14, R49, R60, R14 ;  /* 0x0000003c310e7223 */ /* 0x000fe2000000000e */
[----:B------:R-:W-:Y:S02]  /*6de0*/  HADD2.F32 R65, -RZ, R69.H1_H1 ;  /* 0x30000045ff417230 */ /* 0x000fe40000004100 */
[----:B------:R-:W-:Y:S01]  /*6df0*/  FMUL R18, R47, R22 ;  /* 0x000000162f127220 */ /* 0x000fe20000400000 */
[----:B------:R-:W-:Y:S01]  /*6e00*/  FFMA R19, R49, R61, R19 ;  /* 0x0000003d31137223 */ /* 0x000fe20000000013 */
[----:B------:R-:W-:Y:S02]  /*6e10*/  HADD2.F32 R66, -RZ, R70.H0_H0 ;  /* 0x20000046ff427230 */ /* 0x000fe40000004100 */
[----:B------:R-:W-:Y:S01]  /*6e20*/  FMUL R23, R47, R23 ;  /* 0x000000172f177220 */ /* 0x000fe20000400000 */
[--C-:B------:R-:W-:Y:S02]  /*6e30*/  HADD2.F32 R74, -RZ, R78.reuse.H0_H0 ;  /* 0x2000004eff4a7230 */ /* 0x100fe40000004100 */
[----:B------:R-:W-:Y:S01]  /*6e40*/  FFMA R16, R49, R62, R16 ;  /* 0x0000003e31107223 */ /* 0x000fe20000000010 */
[----:B------:R-:W-:Y:S01]  /*6e50*/  HADD2.F32 R75, -RZ, R78.H1_H1 ;  /* 0x3000004eff4b7230 */ /* 0x000fe20000004100 */
[----:B------:R-:W-:Y:S01]  /*6e60*/  IADD3 R78, PT, PT, R99, UR8, RZ ;  /* 0x00000008634e7c10 */ /* 0x000fe2000fffe0ff */
[----:B------:R-:W-:Y:S02]  /*6e70*/  HADD2.F32 R67, -RZ, R70.H1_H1 ;  /* 0x30000046ff437230 */ /* 0x000fe40000004100 */
[----:B------:R-:W-:Y:S01]  /*6e80*/  FMUL R20, R47, R24 ;  /* 0x000000182f147220 */ /* 0x000fe20000400000 */
[----:B------:R-:W-:Y:S01]  /*6e90*/  FFMA R17, R49, R63, R17 ;  /* 0x0000003f31117223 */ /* 0x000fe20000000011 */
[--C-:B------:R-:W-:Y:S02]  /*6ea0*/  HADD2.F32 R68, -RZ, R71.reuse.H0_H0 ;  /* 0x20000047ff447230 */ /* 0x100fe40000004100 */
[----:B------:R-:W-:Y:S01]  /*6eb0*/  FMUL R21, R47, R25 ;  /* 0x000000192f157220 */ /* 0x000fe20000400000 */
[----:B------:R-:W-:Y:S01]  /*6ec0*/  FFMA R18, R49, R64, R18 ;  /* 0x0000004031127223 */ /* 0x000fe20000000012 */
[----:B------:R-:W-:Y:S02]  /*6ed0*/  HADD2.F32 R69, -RZ, R71.H1_H1 ;  /* 0x30000047ff457230 */ /* 0x000fe40000004100 */
[----:B------:R-:W-:Y:S01]  /*6ee0*/  FMUL R22, R47, R26 ;  /* 0x0000001a2f167220 */ /* 0x000fe20000400000 */
[----:B------:R-:W-:Y:S01]  /*6ef0*/  F2FP.F16.F32.PACK_AB R8, R10, R3 ;  /* 0x000000030a08723e */ /* 0x000fe200000000ff */
[----:B------:R-:W-:Y:S01]  /*6f00*/  FFMA R23, R49, R65, R23 ;  /* 0x0000004131177223 */ /* 0x000fe20000000017 */
[----:B------:R-:W-:Y:S01]  /*6f10*/  F2FP.F16.F32.PACK_AB R9, R15, R11 ;  /* 0x0000000b0f09723e */ /* 0x000fe200000000ff */
[--C-:B------:R-:W-:Y:S02]  /*6f20*/  HADD2.F32 R70, -RZ, R76.reuse.H0_H0 ;  /* 0x2000004cff467230 */ /* 0x100fe40000004100 */
[----:B------:R-:W-:Y:S01]  /*6f30*/  FMUL R27, R47, R27 ;  /* 0x0000001b2f1b7220 */ /* 0x000fe20000400000 */
[----:B------:R-:W-:Y:S01]  /*6f40*/  IADD3 R106, PT, PT, R106, R78, RZ ;  /* 0x0000004e6a6a7210 */ /* 0x000fe20007ffe0ff */
[----:B------:R-:W-:Y:S01]  /*6f50*/  FFMA R20, R49, R66, R20 ;  /* 0x0000004231147223 */ /* 0x000fe20000000014 */
[----:B------:R-:W-:Y:S01]  /*6f60*/  F2FP.F16.F32.PACK_AB R10, R13, R12 ;  /* 0x0000000c0d0a723e */ /* 0x000fe200000000ff */
[----:B------:R-:W-:Y:S01]  /*6f70*/  HADD2.F32 R71, -RZ, R76.H1_H1 ;  /* 0x3000004cff477230 */ /* 0x000fe20000004100 */
[----:B------:R-:W-:Y:S01]  /*6f80*/  F2FP.F16.F32.PACK_AB R11, R19, R14 ;  /* 0x0000000e130b723e */ /* 0x000fe200000000ff */
[----:B------:R-:W-:Y:S01]  /*6f90*/  FMUL R24, R47, R28 ;  /* 0x0000001c2f187220 */ /* 0x000fe20000400000 */
[----:B------:R-:W-:Y:S01]  /*6fa0*/  FFMA R21, R49, R67, R21 ;  /* 0x0000004331157223 */ /* 0x000fe20000000015 */
[--C-:B------:R-:W-:Y:S02]  /*6fb0*/  HADD2.F32 R72, -RZ, R77.reuse.H0_H0 ;  /* 0x2000004dff487230 */ /* 0x100fe40000004100 */
[----:B------:R-:W-:Y:S01]  /*6fc0*/  FMUL R25, R47, R29 ;  /* 0x0000001d2f197220 */ /* 0x000fe20000400000 */
[----:B------:R1:W-:Y:S01]  /*6fd0*/  STS.128 [R106+0x10], R8 ;  /* 0x000010086a007388 */ /* 0x0003e20000000c00 */
[----:B------:R-:W-:Y:S01]  /*6fe0*/  FFMA R22, R49, R68, R22 ;  /* 0x0000004431167223 */ /* 0x000fe20000000016 */
[----:B------:R-:W-:Y:S02]  /*6ff0*/  HADD2.F32 R73, -RZ, R77.H1_H1 ;  /* 0x3000004dff497230 */ /* 0x000fe40000004100 */
[----:B------:R-:W-:Y:S01]  /*7000*/  FMUL R26, R47, R30 ;  /* 0x0000001e2f1a7220 */ /* 0x000fe20000400000 */
[----:B------:R-:W-:Y:S01]  /*7010*/  FFMA R27, R49, R69, R27 ;  /* 0x00000045311b7223 */ /* 0x000fe2000000001b */
        /* <DEDUP_REMOVED lines=10> */
[----:B------:R-:W-:Y:S01]  /*70c0*/  F2FP.F16.F32.PACK_AB R17, R23, R18 ;  /* 0x000000121711723e */ /* 0x000fe200000000ff */
[----:B------:R-:W-:Y:S01]  /*70d0*/  FFMA R31, R49, R73, R31 ;  /* 0x00000049311f7223 */ /* 0x000fe2000000001f */
[----:B------:R-:W-:Y:S01]  /*70e0*/  FMUL R35, R47, R35 ;  /* 0x000000232f237220 */ /* 0x000fe20000400000 */
[----:B------:R-:W-:Y:S01]  /*70f0*/  IADD3 R105, PT, PT, R105, R78, RZ ;  /* 0x0000004e69697210 */ /* 0x000fe20007ffe0ff */
[----:B------:R-:W-:Y:S01]  /*7100*/  FFMA R28, R49, R74, R28 ;  /* 0x0000004a311c7223 */ /* 0x000fe2000000001c */
[----:B------:R-:W-:Y:S01]  /*7110*/  F2FP.F16.F32.PACK_AB R18, R21, R20 ;  /* 0x000000141512723e */ /* 0x000fe200000000ff */
[----:B------:R-:W-:Y:S01]  /*7120*/  FFMA R29, R49, R75, R29 ;  /* 0x0000004b311d7223 */ /* 0x000fe2000000001d */
[----:B------:R-:W-:Y:S01]  /*7130*/  F2FP.F16.F32.PACK_AB R19, R27, R22 ;  /* 0x000000161b13723e */ /* 0x000fe200000000ff */
[C---:B------:R-:W-:Y:S01]  /*7140*/  FFMA R30, R49.reuse, R76, R30 ;  /* 0x0000004c311e7223 */ /* 0x040fe2000000001e */
[----:B------:R-:W-:Y:S01]  /*7150*/  FFMA R35, R49, R77, R35 ;  /* 0x0000004d31237223 */ /* 0x000fe20000000023 */
[----:B------:R-:W-:Y:S02]  /*7160*/  F2FP.F16.F32.PACK_AB R24, R25, R24 ;  /* 0x000000181918723e */ /* 0x000fe400000000ff */
[----:B------:R1:W-:Y:S01]  /*7170*/  STS.128 [R105+0x20], R16 ;  /* 0x0000201069007388 */ /* 0x0003e20000000c00 */
[----:B------:R-:W-:Y:S02]  /*7180*/  F2FP.F16.F32.PACK_AB R25, R31, R26 ;  /* 0x0000001a1f19723e */ /* 0x000fe400000000ff */
[----:B------:R-:W-:Y:S02]  /*7190*/  F2FP.F16.F32.PACK_AB R26, R29, R28 ;  /* 0x0000001c1d1a723e */ /* 0x000fe400000000ff */
[----:B------:R-:W-:Y:S02]  /*71a0*/  F2FP.F16.F32.PACK_AB R27, R35, R30 ;  /* 0x0000001e231b723e */ /* 0x000fe400000000ff */
[----:B------:R-:W-:Y:S05]  /*71b0*/  IADD3 R0, PT, PT, R98, R106, RZ ;  /* 0x0000006a62007210 */ /* 0x000fea0007ffe0ff */
        /* <DEDUP_REMOVED lines=9> */
[----:B------:R-:W-:Y:S02]  /*7250*/  UIADD3 UR10, UP0, UPT, UR54, 0x680, URZ ;  /* 0x00000680360a7890 */ /* 0x000fe4000ff1e0ff */
[----:B------:R-:W-:Y:S02]  /*7260*/  UIADD3 UR5, UPT, UPT, UR41, 0x20, URZ ;  /* 0x0000002029057890 */ /* 0x000fe4000fffe0ff */
[----:B------:R-:W-:Y:S02]  /*7270*/  UIADD3 UR4, UPT, UPT, UR48, 0x200, UR8 ;  /* 0x0000020030047890 */ /* 0x000fe4000fffe008 */
[----:B------:R-:W-:Y:S01]  /*7280*/  UIADD3.X UR11, UPT, UPT, URZ, UR55, URZ, UP0, !UPT ;  /* 0x00000037ff0b7290 */ /* 0x000fe200087fe4ff */
[----:B------:R-:W-:Y:S01]  /*7290*/  UMOV UR6, UR42 ;  /* 0x0000002a00067c82 */ /* 0x000fe20008000000 */
[----:B------:R-:W-:Y:S07]  /*72a0*/  UMOV UR7, UR36 ;  /* 0x0000002400077c82 */ /* 0x000fee0008000000 */
[----:B------:R2:W-:Y:S02]  /*72b0*/  UTMASTG.3D [UR4], [UR10] ;  /* 0x000000040a0073b5 */ /* 0x0005e40008010000 */
[----:B--2---:R0:W-:Y:S02]  /*72c0*/  UTMACMDFLUSH ;  /* 0x00000000000079b7 */ /* 0x0041e40000000000 */
.L_x_106:
[----:B------:R-:W-:Y:S05]  /*72d0*/  BSYNC.RECONVERGENT B0 ;  /* 0x0000000000007941 */ /* 0x000fea0003800200 */
.L_x_105:
[----:B------:R-:W-:Y:S01]  /*72e0*/  UIADD3 UR43, UPT, UPT, UR43, 0x1, URZ ;  /* 0x000000012b2b7890 */ /* 0x000fe2000fffe0ff */
[----:B------:R-:W-:Y:S03]  /*72f0*/  BSSY.RECONVERGENT B0, `(.L_x_107) ;  /* 0x0000008000007945 */ /* 0x000fe60003800200 */
[----:B------:R-:W-:Y:S04]  /*7300*/  UISETP.NE.AND UP0, UPT, UR43, 0x3, UPT ;  /* 0x000000032b00788c */ /* 0x000fe8000bf05270 */
[----:B------:R-:W-:Y:S02]  /*7310*/  UISETP.EQ.XOR UP1, UPT, UR40, 0x3, !UP0 ;  /* 0x000000032800788c */ /* 0x000fe4000c722a70 */
[----:B------:R-:W-:Y:S02]  /*7320*/  USEL UR56, UR43, URZ, UP0 ;  /* 0x000000ff2b387287 */ /* 0x000fe40008000000 */
[----:B------:R-:W-:Y:S04]  /*7330*/  USEL UR4, URZ, 0x1, !UP1 ;  /* 0x00000001ff047887 */ /* 0x000fe8000c800000 */
[----:B------:R-:W-:Y:S01]  /*7340*/  ULOP3.LUT UR51, UR51, UR4, URZ, 0x3c, !UPT ;  /* 0x0000000433337292 */ /* 0x000fe2000f8e3cff */
[----:B------:R-:W-:Y:S11]  /*7350*/  @P0 BRA `(.L_x_108) ;  /* 0x0000000000040947 */ /* 0x000ff60003800000 */
[----:B------:R-:W-:Y:S04]  /*7360*/  DEPBAR.LE SB0, 0x1 ;  /* 0x000080400000791a */ /* 0x000fe80000000000 */
.L_x_108:
[----:B------:R-:W-:Y:S05]  /*7370*/  BSYNC.RECONVERGENT B0 ;  /* 0x0000000000007941 */ /* 0x000fea0003800200 */
.L_x_107:
[----:B------:R-:W-:Y:S01]  /*7380*/  BAR.SYNC.DEFER_BLOCKING 0x1, 0x80 ;  /* 0x0042000000007b1d */ /* 0x000fe20000010000 */
[----:B------:R-:W-:Y:S01]  /*7390*/  UISETP.NE.AND UP0, UPT, UR50, -0x2, UPT ;  /* 0xfffffffe3200788c */ /* 0x000fe2000bf05270 */
[----:B------:R-:W-:Y:S08]  /*73a0*/  IADD3 R45, PT, PT, R45, 0x1, RZ ;  /* 0x000000012d2d7810 */ /* 0x000ff00007ffe0ff */
[----:B------:R-:W-:Y:S05]  /*73b0*/  BRA.U !UP0, `(.L_x_109) ;  /* 0x0000000108287547 */ /* 0x000fea000b800000 */
[----:B------:R-:W-:Y:S01]  /*73c0*/  ISETP.NE.AND P0, PT, R104, RZ, PT ;  /* 0x000000ff6800720c */ /* 0x000fe20003f05270 */
[----:B------:R-:W-:Y:S01]  /*73d0*/  IMAD.U32 R2, RZ, RZ, UR49 ;  /* 0x00000031ff027e24 */ /* 0x000fe2000f8e00ff */
[----:B------:R-:W-:Y:S01]  /*73e0*/  UIADD3 UR49, UPT, UPT, UR49, 0x1, URZ ;  /* 0x0000000131317890 */ /* 0x000fe2000fffe0ff */
[----:B-1----:R-:W-:Y:S03]  /*73f0*/  IMAD.U32 R0, RZ, RZ, UR37 ;  /* 0x00000025ff007e24 */ /* 0x002fe6000f8e00ff */
[----:B------:R-:W-:Y:S04]  /*7400*/  UISETP.NE.AND UP0, UPT, UR49, 0x3, UPT ;  /* 0x000000033100788c */ /* 0x000fe8000bf05270 */
[----:B------:R-:W-:Y:S03]  /*7410*/  USEL UR49, UR49, URZ, UP0 ;  /* 0x000000ff31317287 */ /* 0x000fe60008000000 */
[----:B------:R-:W-:Y:S05]  /*7420*/  @P0 LEA R2, R2, UR48, 0x3 ;  /* 0x0000003002020c11 */ /* 0x000fea000f8e18ff */
[----:B------:R-:W-:Y:S05]  /*7430*/  @P0 VIADD R2, R2, 0x58 ;  /* 0x0000005802020836 */ /* 0x000fea0000000000 */
[----:B------:R-:W-:Y:S04]  /*7440*/  @P0 PRMT R0, R0, 0x654, R2 ;  /* 0x0000065400000816 */ /* 0x000fe80000000002 */
[----:B------:R2:W-:Y:S03]  /*7450*/  @P0 SYNCS.ARRIVE.TRANS64.RED.A1T0 RZ, [R0+URZ], RZ ;  /* 0x000000ff00ff09a7 */ /* 0x0005e600081004ff */
.L_x_109:
[----:B------:R-:W-:Y:S01]  /*7460*/  ISETP.NE.AND P2, PT, R101, RZ, PT ;  /* 0x000000ff6500720c */ /* 0x000fe20003f45270 */
[----:B------:R-:W-:Y:S01]  /*7470*/  UIADD3 UR50, UPT, UPT, UR50, 0x2, URZ ;  /* 0x0000000232327890 */ /* 0x000fe2000fffe0ff */
[----:B------:R-:W-:Y:S01]  /*7480*/  ISETP.NE.AND P0, PT, R103, 0x2, PT ;  /* 0x000000026700780c */ /* 0x000fe20003f05270 */
[----:B------:R-:W-:Y:S01]  /*7490*/  IMAD.IADD R14, R43, 0x1, R86 ;  /* 0x000000012b0e7824 */ /* 0x000fe200078e0256 */
[----:B------:R-:W-:Y:S01]  /*74a0*/  ISETP.NE.AND P1, PT, R45, 0x4, PT ;  /* 0x000000042d00780c */ /* 0x000fe20003f25270 */
[----:B------:R-:W-:Y:S01]  /*74b0*/  IMAD.IADD R15, R44, 0x1, R87 ;  /* 0x000000012c0f7824 */ /* 0x000fe200078e0257 */
[----:B------:R-:W-:Y:S02]  /*74c0*/  SEL R2, RZ, 0x1, P0 ;  /* 0x00000001ff027807 */ /* 0x000fe40000000000 */
[----:B-12---:R-:W-:Y:S02]  /*74d0*/  SEL R0, RZ, 0x1, P1 ;  /* 0x00000001ff007807 */ /* 0x006fe40000800000 */
[----:B------:R-:W-:Y:S02]  /*74e0*/  LOP3.LUT R96, R96, R2, RZ, 0x3c, !PT ;  /* 0x0000000260607212 */ /* 0x000fe400078e3cff */
[----:B------:R-:W-:Y:S02]  /*74f0*/  LOP3.LUT R97, R97, R0, RZ, 0x3c, !PT ;  /* 0x0000000061617212 */ /* 0x000fe400078e3cff */
[----:B------:R-:W-:Y:S02]  /*7500*/  @P2 R2UR UR36, R95 ;  /* 0x000000005f2422ca */ /* 0x000fe400000e0000 */
[----:B------:R-:W-:Y:S02]  /*7510*/  SEL R103, R103, RZ, P0 ;  /* 0x000000ff67677207 */ /* 0x000fe40000000000 */
[----:B------:R-:W-:Y:S01]  /*7520*/  SEL R45, R45, RZ, P1 ;  /* 0x000000ff2d2d7207 */ /* 0x000fe20000800000 */
[----:B------:R-:W-:Y:S10]  /*7530*/  @P2 BRA `(.L_x_110) ;  /* 0xffffffd800042947 */ /* 0x000ff4000383ffff */
[----:B------:R-:W-:-:S09]  /*7540*/  UISETP.NE.AND UP0, UPT, UR53, URZ, UPT ;  /* 0x000000ff3500728c */ /* 0x000fd2000bf05270 */
[----:B------:R-:W-:Y:S05]  /*7550*/  BRA.U !UP0, `(.L_x_111) ;  /* 0x0000000108487547 */ /* 0x000fea000b800000 */
[----:B------:R-:W1:Y:S02]  /*7560*/  LDCU.64 UR4, c[0x0][0x890] ;  /* 0x00011200ff0477ac */ /* 0x000e640008000a00 */
[----:B-1----:R-:W-:-:S04]  /*7570*/  UISETP.NE.U32.AND UP0, UPT, UR4, URZ, UPT ;  /* 0x000000ff0400728c */ /* 0x002fc8000bf05070 */
[----:B------:R-:W-:-:S09]  /*7580*/  UISETP.NE.AND.EX UP0, UPT, UR5, URZ, UPT, UP0 ;  /* 0x000000ff0500728c */ /* 0x000fd2000bf05300 */
[----:B------:R-:W-:Y:S05]  /*7590*/  BRA.U UP0, `(.L_x_112) ;  /* 0x00000001000c7547 */ /* 0x000fea000b800000 */
[----:B------:R-:W-:-:S13]  /*75a0*/  FSETP.NEU.AND P0, PT, R49, RZ, PT ;  /* 0x000000ff3100720b */ /* 0x000fda0003f0d000 */
[----:B------:R-:W-:Y:S05]  /*75b0*/  @!P0 EXIT ;  /* 0x000000000000894d */ /* 0x000fea0003800000 */
[----:B------:R-:W-:Y:S05]  /*75c0*/  BRA `(.L_x_111) ;  /* 0x00000000002c7947 */ /* 0x000fea0003800000 */
.L_x_112:
[----:B------:R-:W-:Y:S01]  /*75d0*/  ISETP.NE.AND P0, PT, R102, RZ, PT ;  /* 0x000000ff6600720c */ /* 0x000fe20003f05270 */
[----:B------:R-:W-:-:S12]  /*75e0*/  BSSY.RECONVERGENT B0, `(.L_x_111) ;  /* 0x0000009000007945 */ /* 0x000fd80003800200 */
[----:B------:R-:W-:Y:S05]  /*75f0*/  @P0 BRA `(.L_x_113) ;  /* 0x0000000000140947 */ /* 0x000fea0003800000 */
[----:B------:R-:W1:Y:S02]  /*7600*/  LDCU.64 UR4, c[0x0][0x888] ;  /* 0x00011100ff0477ac */ /* 0x000e640008000a00 */
[----:B-1----:R-:W-:-:S04]  /*7610*/  ISETP.NE.U32.AND P0, PT, RZ, UR4, PT ;  /* 0x00000004ff007c0c */ /* 0x002fc8000bf05070 */
[----:B------:R-:W-:-:S13]  /*7620*/  ISETP.NE.AND.EX P0, PT, RZ, UR5, PT, P0 ;  /* 0x00000005ff007c0c */ /* 0x000fda000bf05300 */
[----:B------:R-:W-:Y:S05]  /*7630*/  @!P0 EXIT ;  /* 0x000000000000894d */ /* 0x000fea0003800000 */
[----:B------:R-:W-:Y:S05]  /*7640*/  BRA `(.L_x_114) ;  /* 0x0000000000087947 */ /* 0x000fea0003800000 */
.L_x_113:
[----:B------:R-:W-:-:S13]  /*7650*/  FSETP.NEU.AND P0, PT, R49, RZ, PT ;  /* 0x000000ff3100720b */ /* 0x000fda0003f0d000 */
[----:B------:R-:W-:Y:S05]  /*7660*/  @!P0 EXIT ;  /* 0x000000000000894d */ /* 0x000fea0003800000 */
.L_x_114:
[----:B------:R-:W-:Y:S05]  /*7670*/  BSYNC.RECONVERGENT B0 ;  /* 0x0000000000007941 */ /* 0x000fea0003800200 */
.L_x_111:
[----:B------:R-:W-:Y:S01]  /*7680*/  ULEA UR4, UR49, UR48, 0x3 ;  /* 0x0000003031047291 */ /* 0x000fe2000f8e18ff */
[----:B------:R-:W-:-:S04]  /*7690*/  DEPBAR.LE SB0, 0x0 ;  /* 0x000080000000791a */ /* 0x000fc80000000000 */
[----:B------:R-:W-:-:S04]  /*76a0*/  UIADD3 UR4, UPT, UPT, UR4, 0x58, URZ ;  /* 0x0000005804047890 */ /* 0x000fc8000fffe0ff */
[----:B------:R-:W-:-:S09]  /*76b0*/  UPRMT UR4, UR37, 0x654, UR4 ;  /* 0x0000065425047896 */ /* 0x000fd20008000004 */
[----:B------:R-:W-:Y:S01]  /*76c0*/  SYNCS.ARRIVE.TRANS64.RED.A1T0 RZ, [UR4], RZ ;  /* 0x000000ffffff79a7 */ /* 0x000fe20008100404 */
[----:B------:R-:W-:Y:S05]  /*76d0*/  EXIT ;  /* 0x000000000000794d */ /* 0x000fea0003800000 */
.L_x_19:
[----:B--2---:R2:W1:Y:S02]  /*76e0*/  SYNCS.PHASECHK.TRANS64.TRYWAIT P0, [R2+URZ+0xf0], R3 ;  /* 0x0000f003020075a7 */ /* 0x00446400080011ff */
[----:B-1----:R-:W-:Y:S05]  /*76f0*/  @!P0 NANOSLEEP.SYNCS 0x989680 ;  /* 0x009896800000895d */ /* 0x002fea0003900000 */
[----:B------:R-:W1:Y:S02]  /*7700*/  @!P0 SYNCS.PHASECHK.TRANS64 P0, [R2+URZ+0xf0], R3 ;  /* 0x0000f003020085a7 */ /* 0x000e6400080010ff */
[----:B-1----:R-:W-:Y:S05]  /*7710*/  @!P0 BRA `(.L_x_19) ;  /* 0xfffffffc00f08947 */ /* 0x002fea000383ffff */
[----:B------:R-:W-:Y:S05]  /*7720*/  BRA `(.L_x_115) ;  /* 0xffffff9c00a47947 */ /* 0x000fea000383ffff */
.L_x_22:
[----:B-1----:R-:W-:-:S07]  /*7730*/  MOV R2, UR33 ;  /* 0x0000002100027c02 */ /* 0x002fce0008000f00 */
.L_x_116:
[----:B-1----:R1:W2:Y:S02]  /*7740*/  SYNCS.PHASECHK.TRANS64.TRYWAIT P0, [R2+URZ+0x20], R4 ;  /* 0x00002004020075a7 */ /* 0x0022a400080011ff */
[----:B--2---:R-:W-:Y:S05]  /*7750*/  @!P0 NANOSLEEP.SYNCS 0x989680 ;  /* 0x009896800000895d */ /* 0x004fea0003900000 */
[----:B------:R-:W2:Y:S02]  /*7760*/  @!P0 SYNCS.PHASECHK.TRANS64 P0, [R2+URZ+0x20], R4 ;  /* 0x00002004020085a7 */ /* 0x000ea400080010ff */
[----:B--2---:R-:W-:Y:S05]  /*7770*/  @!P0 BRA `(.L_x_116) ;  /* 0xfffffffc00f08947 */ /* 0x004fea000383ffff */
[----:B------:R-:W-:Y:S05]  /*7780*/  BRA `(.L_x_21) ;  /* 0xffffff9c00f87947 */ /* 0x000fea000383ffff */
.L_x_28:
[----:B-1----:R-:W-:-:S07]  /*7790*/  MOV R2, UR25 ;  /* 0x0000001900027c02 */ /* 0x002fce0008000f00 */
.L_x_117:
[----:B-1----:R1:W2:Y:S02]  /*77a0*/  SYNCS.PHASECHK.TRANS64.TRYWAIT P0, [R2+URZ+0x20], R4 ;  /* 0x00002004020075a7 */ /* 0x0022a400080011ff */
[----:B--2---:R-:W-:Y:S05]  /*77b0*/  @!P0 NANOSLEEP.SYNCS 0x989680 ;  /* 0x009896800000895d */ /* 0x004fea0003900000 */
[----:B------:R-:W2:Y:S02]  /*77c0*/  @!P0 SYNCS.PHASECHK.TRANS64 P0, [R2+URZ+0x20], R4 ;  /* 0x00002004020085a7 */ /* 0x000ea400080010ff */
[----:B--2---:R-:W-:Y:S05]  /*77d0*/  @!P0 BRA `(.L_x_117) ;  /* 0xfffffffc00f08947 */ /* 0x004fea000383ffff */
[----:B------:R-:W-:Y:S05]  /*77e0*/  BRA `(.L_x_27) ;  /* 0xffffffa000b87947 */ /* 0x000fea000383ffff */
.L_x_32:
[----:B-1----:R1:W2:Y:S02]  /*77f0*/  SYNCS.PHASECHK.TRANS64.TRYWAIT P0, [R2+URZ+0x80], R3 ;  /* 0x00008003020075a7 */ /* 0x0022a400080011ff */
[----:B--2---:R-:W-:Y:S05]  /*7800*/  @!P0 NANOSLEEP.SYNCS 0x989680 ;  /* 0x009896800000895d */ /* 0x004fea0003900000 */
[----:B------:R-:W2:Y:S02]  /*7810*/  @!P0 SYNCS.PHASECHK.TRANS64 P0, [R2+URZ+0x80], R3 ;  /* 0x00008003020085a7 */ /* 0x000ea400080010ff */
[----:B--2---:R-:W-:Y:S05]  /*7820*/  @!P0 BRA `(.L_x_32) ;  /* 0xfffffffc00f08947 */ /* 0x004fea000383ffff */
[----:B------:R-:W-:Y:S05]  /*7830*/  BRA `(.L_x_118) ;  /* 0xffffffa4005c7947 */ /* 0x000fea000383ffff */
.L_x_36:
[----:B----4-:R-:W-:-:S07]  /*7840*/  MOV R0, UR5 ;  /* 0x0000000500007c02 */ /* 0x010fce0008000f00 */
.L_x_119:
[----:B-1----:R1:W2:Y:S02]  /*7850*/  SYNCS.PHASECHK.TRANS64.TRYWAIT P0, [R0+URZ], R2 ;  /* 0x00000002000075a7 */ /* 0x0022a400080011ff */
[----:B--2---:R-:W-:Y:S05]  /*7860*/  @!P0 NANOSLEEP.SYNCS 0x989680 ;  /* 0x009896800000895d */ /* 0x004fea0003900000 */
[----:B------:R-:W2:Y:S02]  /*7870*/  @!P0 SYNCS.PHASECHK.TRANS64 P0, [R0+URZ], R2 ;  /* 0x00000002000085a7 */ /* 0x000ea400080010ff */
[----:B--2---:R-:W-:Y:S05]  /*7880*/  @!P0 BRA `(.L_x_119) ;  /* 0xfffffffc00f08947 */ /* 0x004fea000383ffff */
[----:B------:R-:W-:Y:S05]  /*7890*/  BRA `(.L_x_120) ;  /* 0xffffffa800cc7947 */ /* 0x000fea000383ffff */
.L_x_37:
[----:B----4-:R-:W-:-:S07]  /*78a0*/  MOV R0, UR5 ;  /* 0x0000000500007c02 */ /* 0x010fce0008000f00 */
.L_x_121:
[----:B-1----:R1:W2:Y:S02]  /*78b0*/  SYNCS.PHASECHK.TRANS64.TRYWAIT P0, [R0+URZ], R3 ;  /* 0x00000003000075a7 */ /* 0x0022a400080011ff */
[----:B--2---:R-:W-:Y:S05]  /*78c0*/  @!P0 NANOSLEEP.SYNCS 0x989680 ;  /* 0x009896800000895d */ /* 0x004fea0003900000 */
[----:B------:R-:W2:Y:S02]  /*78d0*/  @!P0 SYNCS.PHASECHK.TRANS64 P0, [R0+URZ], R3 ;  /* 0x00000003000085a7 */ /* 0x000ea400080010ff */
[----:B--2---:R-:W-:Y:S05]  /*78e0*/  @!P0 BRA `(.L_x_121) ;  /* 0xfffffffc00f08947 */ /* 0x004fea000383ffff */
[----:B------:R-:W-:Y:S05]  /*78f0*/  BRA `(.L_x_122) ;  /* 0xffffffa800d87947 */ /* 0x000fea000383ffff */
.L_x_38:
[----:B----4-:R-:W-:-:S07]  /*7900*/  MOV R0, UR5 ;  /* 0x0000000500007c02 */ /* 0x010fce0008000f00 */
.L_x_123:
[----:B-1----:R1:W2:Y:S02]  /*7910*/  SYNCS.PHASECHK.TRANS64.TRYWAIT P0, [R0+URZ], R3 ;  /* 0x00000003000075a7 */ /* 0x0022a400080011ff */
[----:B--2---:R-:W-:Y:S05]  /*7920*/  @!P0 NANOSLEEP.SYNCS 0x989680 ;  /* 0x009896800000895d */ /* 0x004fea0003900000 */
[----:B------:R-:W2:Y:S02]  /*7930*/  @!P0 SYNCS.PHASECHK.TRANS64 P0, [R0+URZ], R3 ;  /* 0x00000003000085a7 */ /* 0x000ea400080010ff */
[----:B--2---:R-:W-:Y:S05]  /*7940*/  @!P0 BRA `(.L_x_123) ;  /* 0xfffffffc00f08947 */ /* 0x004fea000383ffff */
[----:B------:R-:W-:Y:S05]  /*7950*/  BRA `(.L_x_124) ;  /* 0xffffffa800e47947 */ /* 0x000fea000383ffff */
.L_x_41:
[----:B-1----:R1:W2:Y:S02]  /*7960*/  SYNCS.PHASECHK.TRANS64.TRYWAIT P0, [R0+URZ+0xe0], R4 ;  /* 0x0000e004000075a7 */ /* 0x0022a400080011ff */
[----:B--2---:R-:W-:Y:S05]  /*7970*/  @!P0 NANOSLEEP.SYNCS 0x989680 ;  /* 0x009896800000895d */ /* 0x004fea0003900000 */
[----:B------:R-:W2:Y:S02]  /*7980*/  @!P0 SYNCS.PHASECHK.TRANS64 P0, [R0+URZ+0xe0], R4 ;  /* 0x0000e004000085a7 */ /* 0x000ea400080010ff */
[----:B--2---:R-:W-:Y:S05]  /*7990*/  @!P0 BRA `(.L_x_41) ;  /* 0xfffffffc00f08947 */ /* 0x004fea000383ffff */
[----:B------:R-:W-:Y:S05]  /*79a0*/  BRA `(.L_x_125) ;  /* 0xffffffac00407947 */ /* 0x000fea000383ffff */
.L_x_42:
[----:B------:R-:W-:-:S07]  /*79b0*/  MOV R0, UR5 ;  /* 0x0000000500007c02 */ /* 0x000fce0008000f00 */
.L_x_126:
[----:B-1----:R1:W2:Y:S02]  /*79c0*/  SYNCS.PHASECHK.TRANS64.TRYWAIT P0, [R0+URZ+0x90], R5 ;  /* 0x00009005000075a7 */ /* 0x0022a400080011ff */
[----:B--2---:R-:W-:Y:S05]  /*79d0*/  @!P0 NANOSLEEP.SYNCS 0x989680 ;  /* 0x009896800000895d */ /* 0x004fea0003900000 */
[----:B------:R-:W2:Y:S02]  /*79e0*/  @!P0 SYNCS.PHASECHK.TRANS64 P0, [R0+URZ+0x90], R5 ;  /* 0x00009005000085a7 */ /* 0x000ea400080010ff */
[----:B--2---:R-:W-:Y:S05]  /*79f0*/  @!P0 BRA `(.L_x_126) ;  /* 0xfffffffc00f08947 */ /* 0x004fea000383ffff */
[----:B------:R-:W-:Y:S05]  /*7a00*/  BRA `(.L_x_127) ;  /* 0xffffffac00507947 */ /* 0x000fea000383ffff */
.L_x_43:
[----:B-1----:R1:W2:Y:S02]  /*7a10*/  SYNCS.PHASECHK.TRANS64.TRYWAIT P1, [R0+URZ+0x80], R4 ;  /* 0x00008004000075a7 */ /* 0x0022a400080211ff */
[----:B--2---:R-:W-:Y:S05]  /*7a20*/  @!P1 NANOSLEEP.SYNCS 0x989680 ;  /* 0x009896800000995d */ /* 0x004fea0003900000 */
[----:B------:R-:W2:Y:S02]  /*7a30*/  @!P1 SYNCS.PHASECHK.TRANS64 P1, [R0+URZ+0x80], R4 ;  /* 0x00008004000095a7 */ /* 0x000ea400080210ff */
[----:B--2---:R-:W-:Y:S05]  /*7a40*/  @!P1 BRA `(.L_x_43) ;  /* 0xfffffffc00f09947 */ /* 0x004fea000383ffff */
[----:B------:R-:W-:Y:S05]  /*7a50*/  BRA `(.L_x_128) ;  /* 0xffffffac00807947 */ /* 0x000fea000383ffff */
.L_x_46:
[----:B------:R-:W-:-:S07]  /*7a60*/  MOV R0, UR5 ;  /* 0x0000000500007c02 */ /* 0x000fce0008000f00 */
.L_x_129:
[----:B-1----:R1:W2:Y:S02]  /*7a70*/  SYNCS.PHASECHK.TRANS64.TRYWAIT P0, [R0+URZ+0x90], R2 ;  /* 0x00009002000075a7 */ /* 0x0022a400080011ff */
[----:B--2---:R-:W-:Y:S05]  /*7a80*/  @!P0 NANOSLEEP.SYNCS 0x989680 ;  /* 0x009896800000895d */ /* 0x004fea0003900000 */
[----:B------:R-:W2:Y:S02]  /*7a90*/  @!P0 SYNCS.PHASECHK.TRANS64 P0, [R0+URZ+0x90], R2 ;  /* 0x00009002000085a7 */ /* 0x000ea400080010ff */
[----:B--2---:R-:W-:Y:S05]  /*7aa0*/  @!P0 BRA `(.L_x_129) ;  /* 0xfffffffc00f08947 */ /* 0x004fea000383ffff */
[----:B------:R-:W-:Y:S05]  /*7ab0*/  BRA `(.L_x_45) ;  /* 0xffffffac00d47947 */ /* 0x000fea000383ffff */
.L_x_53:
[----:B-1----:R1:W2:Y:S02]  /*7ac0*/  SYNCS.PHASECHK.TRANS64.TRYWAIT P1, [R0+URZ+0x80], R2 ;  /* 0x00008002000075a7 */ /* 0x0022a400080211ff */
[----:B--2---:R-:W-:Y:S05]  /*7ad0*/  @!P1 NANOSLEEP.SYNCS 0x989680 ;  /* 0x009896800000995d */ /* 0x004fea0003900000 */
[----:B------:R-:W2:Y:S02]  /*7ae0*/  @!P1 SYNCS.PHASECHK.TRANS64 P1, [R0+URZ+0x80], R2 ;  /* 0x00008002000095a7 */ /* 0x000ea400080210ff */
[----:B--2---:R-:W-:Y:S05]  /*7af0*/  @!P1 BRA `(.L_x_53) ;  /* 0xfffffffc00f09947 */ /* 0x004fea000383ffff */
[----:B------:R-:W-:Y:S05]  /*7b00*/  BRA `(.L_x_130) ;  /* 0xffffffb400607947 */ /* 0x000fea000383ffff */
.L_x_54:
[----:B------:R-:W-:-:S07]  /*7b10*/  MOV R2, UR6 ;  /* 0x0000000600027c02 */ /* 0x000fce0008000f00 */
.L_x_131:
[----:B-1----:R1:W2:Y:S02]  /*7b20*/  SYNCS.PHASECHK.TRANS64.TRYWAIT P0, [R2+URZ+0xc0], R0 ;  /* 0x0000c000020075a7 */ /* 0x0022a400080011ff */
[----:B--2---:R-:W-:Y:S05]  /*7b30*/  @!P0 NANOSLEEP.SYNCS 0x989680 ;  /* 0x009896800000895d */ /* 0x004fea0003900000 */
[----:B------:R-:W2:Y:S02]  /*7b40*/  @!P0 SYNCS.PHASECHK.TRANS64 P0, [R2+URZ+0xc0], R0 ;  /* 0x0000c000020085a7 */ /* 0x000ea400080010ff */
[----:B--2---:R-:W-:Y:S05]  /*7b50*/  @!P0 BRA `(.L_x_131) ;  /* 0xfffffffc00f08947 */ /* 0x004fea000383ffff */
[----:B------:R-:W-:Y:S05]  /*7b60*/  BRA `(.L_x_132) ;  /* 0xffffffb400987947 */ /* 0x000fea000383ffff */
.L_x_57:
[----:B------:R-:W-:Y:S07]  /*7b70*/  MOV R0, UR10 ;  /* 0x0000000a00007c02 */ /* 0x000fee0008000f00 */
.L_x_133:
[----:B-1----:R1:W2:Y:S02]  /*7b80*/  SYNCS.PHASECHK.TRANS64.TRYWAIT P0, [R0+URZ], R2 ;  /* 0x00000002000075a7 */ /* 0x0022a400080011ff */
[----:B--2---:R-:W-:Y:S05]  /*7b90*/  @!P0 NANOSLEEP.SYNCS 0x989680 ;  /* 0x009896800000895d */ /* 0x004fea0003900000 */
[----:B------:R-:W2:Y:S02]  /*7ba0*/  @!P0 SYNCS.PHASECHK.TRANS64 P0, [R0+URZ], R2 ;  /* 0x00000002000085a7 */ /* 0x000ea400080010ff */
[----:B--2---:R-:W-:Y:S05]  /*7bb0*/  @!P0 BRA `(.L_x_133) ;  /* 0xfffffffc00f08947 */ /* 0x004fea000383ffff */
[----:B------:R-:W-:Y:S05]  /*7bc0*/  BRA `(.L_x_56) ;  /* 0xffffffb400b47947 */ /* 0x000fea000383ffff */
.L_x_60:
[----:B------:R-:W-:-:S07]  /*7bd0*/  MOV R0, UR6 ;  /* 0x0000000600007c02 */ /* 0x000fce0008000f00 */
.L_x_134:
[----:B--2---:R2:W4:Y:S02]  /*7be0*/  SYNCS.PHASECHK.TRANS64.TRYWAIT P0, [R0+URZ], R2 ;  /* 0x00000002000075a7 */ /* 0x00452400080011ff */
[----:B----4-:R-:W-:Y:S05]  /*7bf0*/  @!P0 NANOSLEEP.SYNCS 0x989680 ;  /* 0x009896800000895d */ /* 0x010fea0003900000 */
[----:B------:R-:W4:Y:S02]  /*7c00*/  @!P0 SYNCS.PHASECHK.TRANS64 P0, [R0+URZ], R2 ;  /* 0x00000002000085a7 */ /* 0x000f2400080010ff */
[----:B----4-:R-:W-:Y:S05]  /*7c10*/  @!P0 BRA `(.L_x_134) ;  /* 0xfffffffc00f08947 */ /* 0x010fea000383ffff */
[----:B------:R-:W-:Y:S05]  /*7c20*/  BRA `(.L_x_135) ;  /* 0xffffffb800e07947 */ /* 0x000fea000383ffff */
.L_x_61:
[----:B------:R-:W-:-:S07]  /*7c30*/  MOV R0, UR6 ;  /* 0x0000000600007c02 */ /* 0x000fce0008000f00 */
.L_x_136:
[----:B-1----:R1:W2:Y:S02]  /*7c40*/  SYNCS.PHASECHK.TRANS64.TRYWAIT P0, [R0+URZ], R3 ;  /* 0x00000003000075a7 */ /* 0x0022a400080011ff */
[----:B--2---:R-:W-:Y:S05]  /*7c50*/  @!P0 NANOSLEEP.SYNCS 0x989680 ;  /* 0x009896800000895d */ /* 0x004fea0003900000 */
[----:B------:R-:W2:Y:S02]  /*7c60*/  @!P0 SYNCS.PHASECHK.TRANS64 P0, [R0+URZ], R3 ;  /* 0x00000003000085a7 */ /* 0x000ea400080010ff */
[----:B--2---:R-:W-:Y:S05]  /*7c70*/  @!P0 BRA `(.L_x_136) ;  /* 0xfffffffc00f08947 */ /* 0x004fea000383ffff */
[----:B------:R-:W-:Y:S05]  /*7c80*/  BRA `(.L_x_137) ;  /* 0xffffffb800ec7947 */ /* 0x000fea000383ffff */
.L_x_62:
[----:B------:R-:W-:-:S07]  /*7c90*/  MOV R0, UR6 ;  /* 0x0000000600007c02 */ /* 0x000fce0008000f00 */
.L_x_138:
[----:B-1----:R1:W2:Y:S02]  /*7ca0*/  SYNCS.PHASECHK.TRANS64.TRYWAIT P0, [R0+URZ], R3 ;  /* 0x00000003000075a7 */ /* 0x0022a400080011ff */
[----:B--2---:R-:W-:Y:S05]  /*7cb0*/  @!P0 NANOSLEEP.SYNCS 0x989680 ;  /* 0x009896800000895d */ /* 0x004fea0003900000 */
[----:B------:R-:W2:Y:S02]  /*7cc0*/  @!P0 SYNCS.PHASECHK.TRANS64 P0, [R0+URZ], R3 ;  /* 0x00000003000085a7 */ /* 0x000ea400080010ff */
[----:B--2---:R-:W-:Y:S05]  /*7cd0*/  @!P0 BRA `(.L_x_138) ;  /* 0xfffffffc00f08947 */ /* 0x004fea000383ffff */
[----:B------:R-:W-:Y:S05]  /*7ce0*/  BRA `(.L_x_139) ;  /* 0xffffffb800f87947 */ /* 0x000fea000383ffff */
.L_x_63:
[----:B-1----:R-:W-:-:S07]  /*7cf0*/  MOV R0, UR7 ;  /* 0x0000000700007c02 */ /* 0x002fce0008000f00 */
.L_x_140:
[----:B-1----:R1:W2:Y:S02]  /*7d00*/  SYNCS.PHASECHK.TRANS64.TRYWAIT P0, [R0+URZ], R2 ;  /* 0x00000002000075a7 */ /* 0x0022a400080011ff */
[----:B--2---:R-:W-:Y:S05]  /*7d10*/  @!P0 NANOSLEEP.SYNCS 0x989680 ;  /* 0x009896800000895d */ /* 0x004fea0003900000 */
[----:B------:R-:W2:Y:S02]  /*7d20*/  @!P0 SYNCS.PHASECHK.TRANS64 P0, [R0+URZ], R2 ;  /* 0x00000002000085a7 */ /* 0x000ea400080010ff */
[----:B--2---:R-:W-:Y:S05]  /*7d30*/  @!P0 BRA `(.L_x_140) ;  /* 0xfffffffc00f08947 */ /* 0x004fea000383ffff */
[----:B------:R-:W-:Y:S05]  /*7d40*/  BRA `(.L_x_141) ;  /* 0xffffffbc00047947 */ /* 0x000fea000383ffff */
.L_x_68:
[----:B--2---:R2:W3:Y:S02]  /*7d50*/  SYNCS.PHASECHK.TRANS64.TRYWAIT P0, [R0+URZ+0x80], R2 ;  /* 0x00008002000075a7 */ /* 0x0044e400080011ff */
[----:B---3--:R-:W-:Y:S05]  /*7d60*/  @!P0 NANOSLEEP.SYNCS 0x989680 ;  /* 0x009896800000895d */ /* 0x008fea0003900000 */
[----:B------:R-:W3:Y:S02]  /*7d70*/  @!P0 SYNCS.PHASECHK.TRANS64 P0, [R0+URZ+0x80], R2 ;  /* 0x00008002000085a7 */ /* 0x000ee400080010ff */
[----:B---3--:R-:W-:Y:S05]  /*7d80*/  @!P0 BRA `(.L_x_68) ;  /* 0xfffffffc00f08947 */ /* 0x008fea000383ffff */
[----:B------:R-:W-:Y:S05]  /*7d90*/  BRA `(.L_x_142) ;  /* 0xffffffc000007947 */ /* 0x000fea000383ffff */
.L_x_71:
[----:B------:R-:W-:Y:S07]  /*7da0*/  MOV R0, UR7 ;  /* 0x0000000700007c02 */ /* 0x000fee0008000f00 */
.L_x_143:
[----:B--2---:R2:W3:Y:S02]  /*7db0*/  SYNCS.PHASECHK.TRANS64.TRYWAIT P0, [R0+URZ+0x78], R2 ;  /* 0x00007802000075a7 */ /* 0x0044e400080011ff */
[----:B---3--:R-:W-:Y:S05]  /*7dc0*/  @!P0 NANOSLEEP.SYNCS 0x989680 ;  /* 0x009896800000895d */ /* 0x008fea0003900000 */
[----:B------:R-:W3:Y:S02]  /*7dd0*/  @!P0 SYNCS.PHASECHK.TRANS64 P0, [R0+URZ+0x78], R2 ;  /* 0x00007802000085a7 */ /* 0x000ee400080010ff */
[----:B---3--:R-:W-:Y:S05]  /*7de0*/  @!P0 BRA `(.L_x_143) ;  /* 0xfffffffc00f08947 */ /* 0x008fea000383ffff */
[----:B------:R-:W-:Y:S05]  /*7df0*/  BRA `(.L_x_70) ;  /* 0xffffffc000e07947 */ /* 0x000fea000383ffff */
.L_x_74:
[----:B------:R-:W-:Y:S07]  /*7e00*/  MOV R0, UR15 ;  /* 0x0000000f00007c02 */ /* 0x000fee0008000f00 */
.L_x_144:
[----:B-1----:R1:W2:Y:S02]  /*7e10*/  SYNCS.PHASECHK.TRANS64.TRYWAIT P0, [R0+URZ+0x58], R9 ;  /* 0x00005809000075a7 */ /* 0x0022a400080011ff */
[----:B--2---:R-:W-:Y:S05]  /*7e20*/  @!P0 NANOSLEEP.SYNCS 0x989680 ;  /* 0x009896800000895d */ /* 0x004fea0003900000 */
[----:B------:R-:W2:Y:S02]  /*7e30*/  @!P0 SYNCS.PHASECHK.TRANS64 P0, [R0+URZ+0x58], R9 ;  /* 0x00005809000085a7 */ /* 0x000ea400080010ff */
[----:B--2---:R-:W-:Y:S05]  /*7e40*/  @!P0 BRA `(.L_x_144) ;  /* 0xfffffffc00f08947 */ /* 0x004fea000383ffff */
[----:B------:R-:W-:Y:S05]  /*7e50*/  BRA `(.L_x_145) ;  /* 0xffffffc400587947 */ /* 0x000fea000383ffff */
.L_x_75:
[----:B------:R-:W-:Y:S07]  /*7e60*/  MOV R0, UR13 ;  /* 0x0000000d00007c02 */ /* 0x000fee0008000f00 */
.L_x_146:
[----:B-1----:R1:W2:Y:S02]  /*7e70*/  SYNCS.PHASECHK.TRANS64.TRYWAIT P0, [R0+URZ+0x58], R14 ;  /* 0x0000580e000075a7 */ /* 0x0022a400080011ff */
[----:B--2---:R-:W-:Y:S05]  /*7e80*/  @!P0 NANOSLEEP.SYNCS 0x989680 ;  /* 0x009896800000895d */ /* 0x004fea0003900000 */
[----:B------:R-:W2:Y:S02]  /*7e90*/  @!P0 SYNCS.PHASECHK.TRANS64 P0, [R0+URZ+0x58], R14 ;  /* 0x0000580e000085a7 */ /* 0x000ea400080010ff */
[----:B--2---:R-:W-:Y:S05]  /*7ea0*/  @!P0 BRA `(.L_x_146) ;  /* 0xfffffffc00f08947 */ /* 0x004fea000383ffff */
[----:B------:R-:W-:Y:S05]  /*7eb0*/  BRA `(.L_x_147) ;  /* 0xffffffc400f87947 */ /* 0x000fea000383ffff */
.L_x_77:
[----:B------:R-:W-:-:S07]  /*7ec0*/  MOV R0, UR4 ;  /* 0x0000000400007c02 */ /* 0x000fce0008000f00 */
.L_x_148:
[----:B-1----:R1:W3:Y:S02]  /*7ed0*/  SYNCS.PHASECHK.TRANS64.TRYWAIT P0, [R0+URZ], R2 ;  /* 0x00000002000075a7 */ /* 0x0022e400080011ff */
[----:B---3--:R-:W-:Y:S05]  /*7ee0*/  @!P0 NANOSLEEP.SYNCS 0x989680 ;  /* 0x009896800000895d */ /* 0x008fea0003900000 */
[----:B------:R-:W3:Y:S02]  /*7ef0*/  @!P0 SYNCS.PHASECHK.TRANS64 P0, [R0+URZ], R2 ;  /* 0x00000002000085a7 */ /* 0x000ee400080010ff */
[----:B---3--:R-:W-:Y:S05]  /*7f00*/  @!P0 BRA `(.L_x_148) ;  /* 0xfffffffc00f08947 */ /* 0x008fea000383ffff */
[----:B------:R-:W-:Y:S05]  /*7f10*/  BRA `(.L_x_149) ;  /* 0xffffffc800847947 */ /* 0x000fea000383ffff */
.L_x_78:
[----:B------:R-:W-:-:S07]  /*7f20*/  MOV R0, UR4 ;  /* 0x0000000400007c02 */ /* 0x000fce0008000f00 */
.L_x_150:
[----:B-1----:R1:W3:Y:S02]  /*7f30*/  SYNCS.PHASECHK.TRANS64.TRYWAIT P0, [R0+URZ], R2 ;  /* 0x00000002000075a7 */ /* 0x0022e400080011ff */
[----:B---3--:R-:W-:Y:S05]  /*7f40*/  @!P0 NANOSLEEP.SYNCS 0x989680 ;  /* 0x009896800000895d */ /* 0x008fea0003900000 */
[----:B------:R-:W3:Y:S02]  /*7f50*/  @!P0 SYNCS.PHASECHK.TRANS64 P0, [R0+URZ], R2 ;  /* 0x00000002000085a7 */ /* 0x000ee400080010ff */
[----:B---3--:R-:W-:Y:S05]  /*7f60*/  @!P0 BRA `(.L_x_150) ;  /* 0xfffffffc00f08947 */ /* 0x008fea000383ffff */
[----:B------:R-:W-:Y:S05]  /*7f70*/  BRA `(.L_x_151) ;  /* 0xffffffc800907947 */ /* 0x000fea000383ffff */
.L_x_80:
[----:B--2---:R2:W4:Y:S02]  /*7f80*/  SYNCS.PHASECHK.TRANS64.TRYWAIT P0, [R0+URZ+0x80], R2 ;  /* 0x00008002000075a7 */ /* 0x00452400080011ff */
[----:B----4-:R-:W-:Y:S05]  /*7f90*/  @!P0 NANOSLEEP.SYNCS 0x989680 ;  /* 0x009896800000895d */ /* 0x010fea0003900000 */
[----:B------:R-:W4:Y:S02]  /*7fa0*/  @!P0 SYNCS.PHASECHK.TRANS64 P0, [R0+URZ+0x80], R2 ;  /* 0x00008002000085a7 */ /* 0x000f2400080010ff */
[----:B----4-:R-:W-:Y:S05]  /*7fb0*/  @!P0 BRA `(.L_x_80) ;  /* 0xfffffffc00f08947 */ /* 0x010fea000383ffff */
[----:B------:R-:W-:Y:S05]  /*7fc0*/  BRA `(.L_x_152) ;  /* 0xffffffcc00747947 */ /* 0x000fea000383ffff */
.L_x_90:
[----:B-1----:R1:W3:Y:S02]  /*7fd0*/  SYNCS.PHASECHK.TRANS64.TRYWAIT P1, [R0+URZ+0x40], R3 ;  /* 0x00004003000075a7 */ /* 0x0022e400080211ff */
[----:B---3--:R-:W-:Y:S05]  /*7fe0*/  @!P1 NANOSLEEP.SYNCS 0x989680 ;  /* 0x009896800000995d */ /* 0x008fea0003900000 */
[----:B------:R-:W3:Y:S02]  /*7ff0*/  @!P1 SYNCS.PHASECHK.TRANS64 P1, [R0+URZ+0x40], R3 ;  /* 0x00004003000095a7 */ /* 0x000ee400080210ff */
[----:B---3--:R-:W-:Y:S05]  /*8000*/  @!P1 BRA `(.L_x_90) ;  /* 0xfffffffc00f09947 */ /* 0x008fea000383ffff */
[----:B------:R-:W-:Y:S05]  /*8010*/  BRA `(.L_x_89) ;  /* 0xffffffd800a47947 */ /* 0x000fea000383ffff */
.L_x_92:
[----:B-1----:R1:W4:Y:S02]  /*8020*/  SYNCS.PHASECHK.TRANS64.TRYWAIT P0, [R73+URZ+0xa0], R2 ;  /* 0x0000a002490075a7 */ /* 0x00232400080011ff */
[----:B----4-:R-:W-:Y:S05]  /*8030*/  @!P0 NANOSLEEP.SYNCS 0x989680 ;  /* 0x009896800000895d */ /* 0x010fea0003900000 */
[----:B------:R-:W4:Y:S02]  /*8040*/  @!P0 SYNCS.PHASECHK.TRANS64 P0, [R73+URZ+0xa0], R2 ;  /* 0x0000a002490085a7 */ /* 0x000f2400080010ff */
[----:B----4-:R-:W-:Y:S05]  /*8050*/  @!P0 BRA `(.L_x_92) ;  /* 0xfffffffc00f08947 */ /* 0x010fea000383ffff */
[----:B------:R-:W-:Y:S05]  /*8060*/  BRA `(.L_x_91) ;  /* 0xffffffd800dc7947 */ /* 0x000fea000383ffff */
.L_x_103:
[----:B--2---:R2:W4:Y:S02]  /*8070*/  SYNCS.PHASECHK.TRANS64.TRYWAIT P0, [R2+URZ+0x40], R107 ;  /* 0x0000406b020075a7 */ /* 0x00452400080011ff */
[----:B----4-:R-:W-:Y:S05]  /*8080*/  @!P0 NANOSLEEP.SYNCS 0x989680 ;  /* 0x009896800000895d */ /* 0x010fea0003900000 */
[----:B------:R-:W4:Y:S02]  /*8090*/  @!P0 SYNCS.PHASECHK.TRANS64 P0, [R2+URZ+0x40], R107 ;  /* 0x0000406b020085a7 */ /* 0x000f2400080010ff */
[----:B----4-:R-:W-:Y:S05]  /*80a0*/  @!P0 BRA `(.L_x_103) ;  /* 0xfffffffc00f08947 */ /* 0x010fea000383ffff */
[----:B------:R-:W-:Y:S05]  /*80b0*/  BRA `(.L_x_102) ;  /* 0xffffffe400c47947 */ /* 0x000fea000383ffff */
        .weak           $__internal_0_$__cuda_sm10x_tcgen05_guardrail_trap_col_being_dealloced_not_returned_by_alloc
        .type           $__internal_0_$__cuda_sm10x_tcgen05_guardrail_trap_col_being_dealloced_not_returned_by_alloc,@function
        .size           $__internal_0_$__cuda_sm10x_tcgen05_guardrail_trap_col_being_dealloced_not_returned_by_alloc,($__internal_1_$__cuda_sm10x_tcgen05_guardrail_trap_phase_invalid_during_alloc - $__internal_0_$__cuda_sm10x_tcgen05_guardrail_trap_col_being_dealloced_not_returned_by_alloc)
$__internal_0_$__cuda_sm10x_tcgen05_guardrail_trap_col_being_dealloced_not_returned_by_alloc:
[----:B------:R-:W-:Y:S05]  /*80c0*/  BPT.TRAP 0x1 ;  /* 0x000000040000795c */ /* 0x000fea0000300000 */
[----:B------:R-:W-:-:S04]  /*80d0*/  HFMA2 R3, -RZ, RZ, 0, 0 ;  /* 0x00000000ff037431 */ /* 0x000fc800000001ff */
[----:B------:R-:W-:Y:S05]  /*80e0*/  RET.REL.NODEC R2 `(_ZN7cutlass13device_kernelINS_4gemm6kernel13GemmUniversalIN4cute5tupleIJiiiiEEENS1_10collective13CollectiveMmaINS1_35MainloopSm100TmaUmmaWarpSpecializedILi4ELi2ELi4ENS5_IJNS4_1CILi1EEESB_SB_EEEEENS5_IJNSA_ILi128EEENSA_ILi64EEESE_EEENS_6half_tENS5_IJSB_llEEESH_SI_NS4_8TiledMMAINS4_8MMA_AtomIJNS4_20SM100_MMA_F16BF16_SSISH_SH_fLi128ELi64ELNS4_4UMMA5MajorE1ELSN_1ELNSM_7ScaleInE0ELSO_0EEEEEENS4_6LayoutISC_NS5_IJNSA_ILi0EEESS_SS_EEEEENS5_IJNS4_10UnderscoreESV_SV_EEEEENS4_13SM90_TMA_LOADENS4_14ComposedLayoutINS4_7SwizzleILi3ELi4ELi3EEENS4_18smem_ptr_flag_bitsILi16EEENSR_INS5_IJSF_NSA_ILi8EEEEEENS5_IJSB_SF_EEEEEEEvNS4_8identityESY_S18_vS19_EENS_8epilogue10collective18CollectiveEpilogueINS1B_23Sm100TmaWarpSpecializedILi3ELi2ELi32ELb1ELb0EEEJSG_NS5_IJNSR_ISE_SB_EENSR_INSA_ILi32EEESB_EEEEESH_NS5_IJlSB_lEEESH_S1K_NS1B_6fusion15FusionCallbacksIS1F_NS1L_17LinearCombinationISH_fSH_fLNS_15FloatRoundStyleE2EEESG_S1J_JEEENS4_5SM1004TMEM4LOAD26SM100_TMEM_LOAD_32dp32b32xESY_NSZ_INS10_ILi2ELi4ELi3EEES13_NSR_INS5_IJS14_S1H_EEENS5_IJS1H_SB_EEEEEEENS4_39AutoVectorizingCopyWithAssumedAlignmentILi128EEENS4_14SM90_TMA_STOREES1Z_S21_S21_EEEvvEEEEvNT_6ParamsE) ;  /* 0xffffff7c02c47950 */ /* 0x000fea0003c3ffff */
        .weak           $__internal_1_$__cuda_sm10x_tcgen05_guardrail_trap_phase_invalid_during_alloc
        .type           $__internal_1_$__cuda_sm10x_tcgen05_guardrail_trap_phase_invalid_during_alloc,@function
        .size           $__internal_1_$__cuda_sm10x_tcgen05_guardrail_trap_phase_invalid_during_alloc,($__internal_2_$__cuda_sm10x_tcgen05_guardrail_trap_unallocated_columns_being_dealloced - $__internal_1_$__cuda_sm10x_tcgen05_guardrail_trap_phase_invalid_during_alloc)
$__internal_1_$__cuda_sm10x_tcgen05_guardrail_trap_phase_invalid_during_alloc:
[----:B------:R-:W-:Y:S05]  /*80f0*/  BPT.TRAP 0x1 ;  /* 0x000000040000795c */ /* 0x000fea0000300000 */
[----:B------:R-:W-:-:S04]  /*8100*/  MOV R3, 0x0 ;  /* 0x0000000000037802 */ /* 0x000fc80000000f00 */
[----:B------:R-:W-:Y:S05]  /*8110*/  RET.REL.NODEC R2 `(_ZN7cutlass13device_kernelINS_4gemm6kernel13GemmUniversalIN4cute5tupleIJiiiiEEENS1_10collective13CollectiveMmaINS1_35MainloopSm100TmaUmmaWarpSpecializedILi4ELi2ELi4ENS5_IJNS4_1CILi1EEESB_SB_EEEEENS5_IJNSA_ILi128EEENSA_ILi64EEESE_EEENS_6half_tENS5_IJSB_llEEESH_SI_NS4_8TiledMMAINS4_8MMA_AtomIJNS4_20SM100_MMA_F16BF16_SSISH_SH_fLi128ELi64ELNS4_4UMMA5MajorE1ELSN_1ELNSM_7ScaleInE0ELSO_0EEEEEENS4_6LayoutISC_NS5_IJNSA_ILi0EEESS_SS_EEEEENS5_IJNS4_10UnderscoreESV_SV_EEEEENS4_13SM90_TMA_LOADENS4_14ComposedLayoutINS4_7SwizzleILi3ELi4ELi3EEENS4_18smem_ptr_flag_bitsILi16EEENSR_INS5_IJSF_NSA_ILi8EEEEEENS5_IJSB_SF_EEEEEEEvNS4_8identityESY_S18_vS19_EENS_8epilogue10collective18CollectiveEpilogueINS1B_23Sm100TmaWarpSpecializedILi3ELi2ELi32ELb1ELb0EEEJSG_NS5_IJNSR_ISE_SB_EENSR_INSA_ILi32EEESB_EEEEESH_NS5_IJlSB_lEEESH_S1K_NS1B_6fusion15FusionCallbacksIS1F_NS1L_17LinearCombinationISH_fSH_fLNS_15FloatRoundStyleE2EEESG_S1J_JEEENS4_5SM1004TMEM4LOAD26SM100_TMEM_LOAD_32dp32b32xESY_NSZ_INS10_ILi2ELi4ELi3EEES13_NSR_INS5_IJS14_S1H_EEENS5_IJS1H_SB_EEEEEEENS4_39AutoVectorizingCopyWithAssumedAlignmentILi128EEENS4_14SM90_TMA_STOREES1Z_S21_S21_EEEvvEEEEvNT_6ParamsE) ;  /* 0xffffff7c02b87950 */ /* 0x000fea0003c3ffff */
        .weak           $__internal_2_$__cuda_sm10x_tcgen05_guardrail_trap_unallocated_columns_being_dealloced
        .type           $__internal_2_$__cuda_sm10x_tcgen05_guardrail_trap_unallocated_columns_being_dealloced,@function
        .size           $__internal_2_$__cuda_sm10x_tcgen05_guardrail_trap_unallocated_columns_being_dealloced,(.L_x_154 - $__internal_2_$__cuda_sm10x_tcgen05_guardrail_trap_unallocated_columns_being_dealloced)
$__internal_2_$__cuda_sm10x_tcgen05_guardrail_trap_unallocated_columns_being_dealloced:
[----:B------:R-:W-:Y:S05]  /*8120*/  BPT.TRAP 0x1 ;  /* 0x000000040000795c */ /* 0x000fea0000300000 */
[----:B------:R-:W-:-:S04]  /*8130*/  HFMA2 R3, -RZ, RZ, 0, 0 ;  /* 0x00000000ff037431 */ /* 0x000fc800000001ff */
[----:B------:R-:W-:Y:S05]  /*8140*/  RET.REL.NODEC R2 `(_ZN7cutlass13device_kernelINS_4gemm6kernel13GemmUniversalIN4cute5tupleIJiiiiEEENS1_10collective13CollectiveMmaINS1_35MainloopSm100TmaUmmaWarpSpecializedILi4ELi2ELi4ENS5_IJNS4_1CILi1EEESB_SB_EEEEENS5_IJNSA_ILi128EEENSA_ILi64EEESE_EEENS_6half_tENS5_IJSB_llEEESH_SI_NS4_8TiledMMAINS4_8MMA_AtomIJNS4_20SM100_MMA_F16BF16_SSISH_SH_fLi128ELi64ELNS4_4UMMA5MajorE1ELSN_1ELNSM_7ScaleInE0ELSO_0EEEEEENS4_6LayoutISC_NS5_IJNSA_ILi0EEESS_SS_EEEEENS5_IJNS4_10UnderscoreESV_SV_EEEEENS4_13SM90_TMA_LOADENS4_14ComposedLayoutINS4_7SwizzleILi3ELi4ELi3EEENS4_18smem_ptr_flag_bitsILi16EEENSR_INS5_IJSF_NSA_ILi8EEEEEENS5_IJSB_SF_EEEEEEEvNS4_8identityESY_S18_vS19_EENS_8epilogue10collective18CollectiveEpilogueINS1B_23Sm100TmaWarpSpecializedILi3ELi2ELi32ELb1ELb0EEEJSG_NS5_IJNSR_ISE_SB_EENSR_INSA_ILi32EEESB_EEEEESH_NS5_IJlSB_lEEESH_S1K_NS1B_6fusion15FusionCallbacksIS1F_NS1L_17LinearCombinationISH_fSH_fLNS_15FloatRoundStyleE2EEESG_S1J_JEEENS4_5SM1004TMEM4LOAD26SM100_TMEM_LOAD_32dp32b32xESY_NSZ_INS10_ILi2ELi4ELi3EEES13_NSR_INS5_IJS14_S1H_EEENS5_IJS1H_SB_EEEEEEENS4_39AutoVectorizingCopyWithAssumedAlignmentILi128EEENS4_14SM90_TMA_STOREES1Z_S21_S21_EEEvvEEEEvNT_6ParamsE) ;  /* 0xffffff7c02ac7950 */ /* 0x000fea0003c3ffff */
.L_x_153:
[----:B------:R-:W-:-:S00]  /*8150*/  BRA `(.L_x_153) ;  /* 0xfffffffc00fc7947 */ /* 0x000fc0000383ffff */
[----:B------:R-:W-:-:S00]  /*8160*/  NOP ;  /* 0x0000000000007918 */ /* 0x000fc00000000000 */
        /* <DEDUP_REMOVED lines=9> */
.L_x_154:


//--------------------- .nv.global.init           --------------------------
	.section	.nv.global.init,"aw",@progbits
.nv.global.init:
	.type		$str$27,@object
	.size		$str$27,($str$28 - $str$27)
$str$27:
        /*0000*/ 	.byte	0x28, 0x61, 0x64, 0x64, 0x72, 0x65, 0x73, 0x73, 0x20, 0x26, 0x20, 0x6d, 0x61, 0x73, 0x6b, 0x29
        /*0010*/ 	.byte	0x20, 0x3d, 0x3d, 0x20, 0x30, 0x00
	.type		$str$28,@object
	.size		$str$28,($str$26 - $str$28)
$str$28:
        /*0016*/ 	.byte	0x2f, 0x74, 0x6d, 0x70, 0x2f, 0x63, 0x75, 0x74, 0x6c, 0x61, 0x73, 0x73, 0x5f, 0x73, 0x77, 0x65
        /*0026*/ 	.byte	0x65, 0x70, 0x5f, 0x73, 0x72, 0x63, 0x2f, 0x69, 0x6e, 0x63, 0x6c, 0x75, 0x64, 0x65, 0x2f, 0x63
        /*0036*/ 	.byte	0x75, 0x74, 0x65, 0x2f, 0x70, 0x6f, 0x69, 0x6e, 0x74, 0x65, 0x72, 0x5f, 0x66, 0x6c, 0x61, 0x67
        /*0046*/ 	.byte	0x67, 0x65, 0x64, 0x2e, 0x68, 0x70, 0x70, 0x00
	.type		$str$26,@object
	.size		$str$26,($str$25 - $str$26)
$str$26:
        /*004e*/ 	.byte	0x2f, 0x74, 0x6d, 0x70, 0x2f, 0x63, 0x75, 0x74, 0x6c, 0x61, 0x73, 0x73, 0x5f, 0x73, 0x77, 0x65
        /*005e*/ 	.byte	0x65, 0x70, 0x5f, 0x73, 0x72, 0x63, 0x2f, 0x69, 0x6e, 0x63, 0x6c, 0x75, 0x64, 0x65, 0x2f, 0x63
        /*006e*/ 	.byte	0x75, 0x74, 0x65, 0x2f, 0x61, 0x74, 0x6f, 0x6d, 0x2f, 0x63, 0x6f, 0x70, 0x79, 0x5f, 0x74, 0x72
        /*007e*/ 	.byte	0x61, 0x69, 0x74, 0x73, 0x5f, 0x73, 0x6d, 0x31, 0x30, 0x30, 0x2e, 0x68, 0x70, 0x70, 0x00
	.type		$str$25,@object
	.size		$str$25,(__unnamed_1 - $str$25)
$str$25:
        /*008d*/ 	.byte	0x28, 0x28, 0x75, 0x69, 0x6e, 0x74, 0x33, 0x32, 0x5f, 0x74, 0x28, 0x74, 0x68, 0x72, 0x65, 0x61
        /*009d*/ 	.byte	0x64, 0x49, 0x64, 0x78, 0x2e, 0x78, 0x29, 0x20, 0x2f, 0x20, 0x33, 0x32, 0x29, 0x20, 0x25, 0x20
        /*00ad*/ 	.byte	0x34, 0x29, 0x20, 0x3d, 0x3d, 0x20, 0x28, 0x28, 0x28, 0x74, 0x6d, 0x65, 0x6d, 0x5f, 0x61, 0x64
        /*00bd*/ 	.byte	0x64, 0x72, 0x20, 0x3e, 0x3e, 0x20, 0x31, 0x36, 0x29, 0x20, 0x2f, 0x20, 0x33, 0x32, 0x29, 0x20
        /*00cd*/ 	.byte	0x25, 0x20, 0x34, 0x29, 0x00
	.type		__unnamed_1,@object
	.size		__unnamed_1,(__unnamed_2 - __unnamed_1)
__unnamed_1:
        /*00d2*/ 	.byte	0x61, 0x75, 0x74, 0x6f, 0x20, 0x63, 0x75, 0x74, 0x65, 0x3a, 0x3a, 0x61, 0x73, 0x5f, 0x70, 0x6f
        /* <DEDUP_REMOVED lines=24> */
        /*0262*/ 	.byte	0x3e, 0x3e, 0x3e, 0x3e, 0x5d, 0x00
	.type		__unnamed_2,@object
	.size		__unnamed_2,(.L_2 - __unnamed_2)
__unnamed_2:
        /* <DEDUP_REMOVED lines=42> */
        /*0508*/ 	.byte	0x3e, 0x3e, 0x5d, 0x00
.L_2:


//--------------------- .nv.shared._ZN7cutlass13device_kernelINS_4gemm6kernel13GemmUniversalIN4cute5tupleIJiiiiEEENS1_10collective13CollectiveMmaINS1_35MainloopSm100TmaUmmaWarpSpecializedILi4ELi2ELi4ENS5_IJNS4_1CILi1EEESB_SB_EEEEENS5_IJNSA_ILi128EEENSA_ILi64EEESE_EEENS_6half_tENS5_IJSB_llEEESH_SI_NS4_8TiledMMAINS4_8MMA_AtomIJNS4_20SM100_MMA_F16BF16_SSISH_SH_fLi128ELi64ELNS4_4UMMA5MajorE1ELSN_1ELNSM_7ScaleInE0ELSO_0EEEEEENS4_6LayoutISC_NS5_IJNSA_ILi0EEESS_SS_EEEEENS5_IJNS4_10UnderscoreESV_SV_EEEEENS4_13SM90_TMA_LOADENS4_14ComposedLayoutINS4_7SwizzleILi3ELi4ELi3EEENS4_18smem_ptr_flag_bitsILi16EEENSR_INS5_IJSF_NSA_ILi8EEEEEENS5_IJSB_SF_EEEEEEEvNS4_8identityESY_S18_vS19_EENS_8epilogue10collective18CollectiveEpilogueINS1B_23Sm100TmaWarpSpecializedILi3ELi2ELi32ELb1ELb0EEEJSG_NS5_IJNSR_ISE_SB_EENSR_INSA_ILi32EEESB_EEEEESH_NS5_IJlSB_lEEESH_S1K_NS1B_6fusion15FusionCallbacksIS1F_NS1L_17LinearCombinationISH_fSH_fLNS_15FloatRoundStyleE2EEESG_S1J_JEEENS4_5SM1004TMEM4LOAD26SM100_TMEM_LOAD_32dp32b32xESY_NSZ_INS10_ILi2ELi4ELi3EEES13_NSR_INS5_IJS14_S1H_EEENS5_IJS1H_SB_EEEEEEENS4_39AutoVectorizingCopyWithAssumedAlignmentILi128EEENS4_14SM90_TMA_STOREES1Z_S21_S21_EEEvvEEEEvNT_6ParamsE --------------------------
	.section	.nv.shared._ZN7cutlass13device_kernelINS_4gemm6kernel13GemmUniversalIN4cute5tupleIJiiiiEEENS1_10collective13CollectiveMmaINS1_35MainloopSm100TmaUmmaWarpSpecializedILi4ELi2ELi4ENS5_IJNS4_1CILi1EEESB_SB_EEEEENS5_IJNSA_ILi128EEENSA_ILi64EEESE_EEENS_6half_tENS5_IJSB_llEEESH_SI_NS4_8TiledMMAINS4_8MMA_AtomIJNS4_20SM100_MMA_F16BF16_SSISH_SH_fLi128ELi64ELNS4_4UMMA5MajorE1ELSN_1ELNSM_7ScaleInE0ELSO_0EEEEEENS4_6LayoutISC_NS5_IJNSA_ILi0EEESS_SS_EEEEENS5_IJNS4_10UnderscoreESV_SV_EEEEENS4_13SM90_TMA_LOADENS4_14ComposedLayoutINS4_7SwizzleILi3ELi4ELi3EEENS4_18smem_ptr_flag_bitsILi16EEENSR_INS5_IJSF_NSA_ILi8EEEEEENS5_IJSB_SF_EEEEEEEvNS4_8identityESY_S18_vS19_EENS_8epilogue10collective18CollectiveEpilogueINS1B_23Sm100TmaWarpSpecializedILi3ELi2ELi32ELb1ELb0EEEJSG_NS5_IJNSR_ISE_SB_EENSR_INSA_ILi32EEESB_EEEEESH_NS5_IJlSB_lEEESH_S1K_NS1B_6fusion15FusionCallbacksIS1F_NS1L_17LinearCombinationISH_fSH_fLNS_15FloatRoundStyleE2EEESG_S1J_JEEENS4_5SM1004TMEM4LOAD26SM100_TMEM_LOAD_32dp32b32xESY_NSZ_INS10_ILi2ELi4ELi3EEES13_NSR_INS5_IJS14_S1H_EEENS5_IJS1H_SB_EEEEEEENS4_39AutoVectorizingCopyWithAssumedAlignmentILi128EEENS4_14SM90_TMA_STOREES1Z_S21_S21_EEEvvEEEEvNT_6ParamsE,"aw",@nobits
	.sectionflags	@""
	.align	16
	.zero		1024


//--------------------- .nv.shared.reserved.0     --------------------------
	.section	.nv.shared.reserved.0,"aw",@nobits
	.weak		__nv_reservedSMEM_offset_0_alias
	.size		__nv_reservedSMEM_offset_0_alias, 0, 64
	.other		__nv_reservedSMEM_offset_0_alias,@"STO_CUDA_RESERVED_SHARED STV_DEFAULT"
__nv_reservedSMEM_offset_0_alias:
	.zero		0
.nv.shared.reserved.0:
	.zero		64
	.weak		__nv_reservedSMEM_tcgen05_partition
	.type		__nv_reservedSMEM_tcgen05_partition,@object
	.size		__nv_reservedSMEM_tcgen05_partition,(.L_0 - __nv_reservedSMEM_tcgen05_partition)
__nv_reservedSMEM_tcgen05_partition:
	.zero		32
.L_0:


//--------------------- .nv.global                --------------------------
	.section	.nv.global,"aw",@nobits
.nv.global:
	.type		_ZN40_INTERNAL_270b7610_4_k_cu_09bb0ba2_386654cute1_E,@object
	.size		_ZN40_INTERNAL_270b7610_4_k_cu_09bb0ba2_386654cute1_E,(_ZN40_INTERNAL_270b7610_4_k_cu_09bb0ba2_386654cuda3std3__45__cpo6cbeginE - _ZN40_INTERNAL_270b7610_4_k_cu_09bb0ba2_386654cute1_E)
_ZN40_INTERNAL_270b7610_4_k_cu_09bb0ba2_386654cute1_E:
	.zero		1
	.type		_ZN40_INTERNAL_270b7610_4_k_cu_09bb0ba2_386654cuda3std3__45__cpo6cbeginE,@object
	.size		_ZN40_INTERNAL_270b7610_4_k_cu_09bb0ba2_386654cuda3std3__45__cpo6cbeginE,(_ZN40_INTERNAL_270b7610_4_k_cu_09bb0ba2_386654cuda3std3__48in_placeE - _ZN40_INTERNAL_270b7610_4_k_cu_09bb0ba2_386654cuda3std3__45__cpo6cbeginE)
_ZN40_INTERNAL_270b7610_4_k_cu_09bb0ba2_386654cuda3std3__45__cpo6cbeginE:
	.zero		1
	.type		_ZN40_INTERNAL_270b7610_4_k_cu_09bb0ba2_386654cuda3std3__48in_placeE,@object
	.size		_ZN40_INTERNAL_270b7610_4_k_cu_09bb0ba2_386654cuda3std3__48in_placeE,(_ZN40_INTERNAL_270b7610_4_k_cu_09bb0ba2_386654cuda3std6ranges3__45__cpo9iter_moveE - _ZN40_INTERNAL_270b7610_4_k_cu_09bb0ba2_386654cuda3std3__48in_placeE)
_ZN40_INTERNAL_270b7610_4_k_cu_09bb0ba2_386654cuda3std3__48in_placeE:
	.zero		1
	.type		_ZN40_INTERNAL_270b7610_4_k_cu_09bb0ba2_386654cuda3std6ranges3__45__cpo9iter_moveE,@object
	.size		_ZN40_INTERNAL_270b7610_4_k_cu_09bb0ba2_386654cuda3std6ranges3__45__cpo9iter_moveE,(_ZN40_INTERNAL_270b7610_4_k_cu_09bb0ba2_386654cuda3std3__45__cpo5beginE - _ZN40_INTERNAL_270b7610_4_k_cu_09bb0ba2_386654cuda3std6ranges3__45__cpo9iter_moveE)
_ZN40_INTERNAL_270b7610_4_k_cu_09bb0ba2_386654cuda3std6ranges3__45__cpo9iter_moveE:
	.zero		1
	.type		_ZN40_INTERNAL_270b7610_4_k_cu_09bb0ba2_386654cuda3std3__45__cpo5beginE,@object
	.size		_ZN40_INTERNAL_270b7610_4_k_cu_09bb0ba2_386654cuda3std3__45__cpo5beginE,(_ZN40_INTERNAL_270b7610_4_k_cu_09bb0ba2_386654cuda3std3__442_GLOBAL__N__270b7610_4_k_cu_09bb0ba2_386656ignoreE - _ZN40_INTERNAL_270b7610_4_k_cu_09bb0ba2_386654cuda3std3__45__cpo5beginE)
_ZN40_INTERNAL_270b7610_4_k_cu_09bb0ba2_386654cuda3std3__45__cpo5beginE:
	.zero		1
	.type		_ZN40_INTERNAL_270b7610_4_k_cu_09bb0ba2_386654cuda3std3__442_GLOBAL__N__270b7610_4_k_cu_09bb0ba2_386656ignoreE,@object
	.size		_ZN40_INTERNAL_270b7610_4_k_cu_09bb0ba2_386654cuda3std3__442_GLOBAL__N__270b7610_4_k_cu_09bb0ba2_386656ignoreE,(_ZN40_INTERNAL_270b7610_4_k_cu_09bb0ba2_386654cute7productE - _ZN40_INTERNAL_270b7610_4_k_cu_09bb0ba2_386654cuda3std3__442_GLOBAL__N__270b7610_4_k_cu_09bb0ba2_386656ignoreE)
_ZN40_INTERNAL_270b7610_4_k_cu_09bb0ba2_386654cuda3std3__442_GLOBAL__N__270b7610_4_k_cu_09bb0ba2_386656ignoreE:
	.zero		1
	.type		_ZN40_INTERNAL_270b7610_4_k_cu_09bb0ba2_386654cute7productE,@object
	.size		_ZN40_INTERNAL_270b7610_4_k_cu_09bb0ba2_386654cute7productE,(_ZN40_INTERNAL_270b7610_4_k_cu_09bb0ba2_386654cuda3std3__45__cpo3endE - _ZN40_INTERNAL_270b7610_4_k_cu_09bb0ba2_386654cute7productE)
_ZN40_INTERNAL_270b7610_4_k_cu_09bb0ba2_386654cute7productE:
	.zero		1
	.type		_ZN40_INTERNAL_270b7610_4_k_cu_09bb0ba2_386654cuda3std3__45__cpo3endE,@object
	.size		_ZN40_INTERNAL_270b7610_4_k_cu_09bb0ba2_386654cuda3std3__45__cpo3endE,(_ZN40_INTERNAL_270b7610_4_k_cu_09bb0ba2_386654cuda3std3__419piecewise_constructE - _ZN40_INTERNAL_270b7610_4_k_cu_09bb0ba2_386654cuda3std3__45__cpo3endE)
_ZN40_INTERNAL_270b7610_4_k_cu_09bb0ba2_386654cuda3std3__45__cpo3endE:
	.zero		1
	.type		_ZN40_INTERNAL_270b7610_4_k_cu_09bb0ba2_386654cuda3std3__419piecewise_constructE,@object
	.size		_ZN40_INTERNAL_270b7610_4_k_cu_09bb0ba2_386654cuda3std3__419piecewise_constructE,(_ZN40_INTERNAL_270b7610_4_k_cu_09bb0ba2_386654cuda3std3__45__cpo4cendE - _ZN40_INTERNAL_270b7610_4_k_cu_09bb0ba2_386654cuda3std3__419piecewise_constructE)
_ZN40_INTERNAL_270b7610_4_k_cu_09bb0ba2_386654cuda3std3__419piecewise_constructE:
	.zero		1
	.type		_ZN40_INTERNAL_270b7610_4_k_cu_09bb0ba2_386654cuda3std3__45__cpo4cendE,@object
	.size		_ZN40_INTERNAL_270b7610_4_k_cu_09bb0ba2_386654cuda3std3__45__cpo4cendE,(_ZN40_INTERNAL_270b7610_4_k_cu_09bb0ba2_386654cuda3std6ranges3__45__cpo4swapE - _ZN40_INTERNAL_270b7610_4_k_cu_09bb0ba2_386654cuda3std3__45__cpo4cendE)
_ZN40_INTERNAL_270b7610_4_k_cu_09bb0ba2_386654cuda3std3__45__cpo4cendE:
	.zero		1
	.type		_ZN40_INTERNAL_270b7610_4_k_cu_09bb0ba2_386654cuda3std6ranges3__45__cpo4swapE,@object
	.size		_ZN40_INTERNAL_270b7610_4_k_cu_09bb0ba2_386654cuda3std6ranges3__45__cpo4swapE,(.L_10 - _ZN40_INTERNAL_270b7610_4_k_cu_09bb0ba2_386654cuda3std6ranges3__45__cpo4swapE)
_ZN40_INTERNAL_270b7610_4_k_cu_09bb0ba2_386654cuda3std6ranges3__45__cpo4swapE:
	.zero		1
.L_10:


//--------------------- .nv.constant0._ZN7cutlass13device_kernelINS_4gemm6kernel13GemmUniversalIN4cute5tupleIJiiiiEEENS1_10collective13CollectiveMmaINS1_35MainloopSm100TmaUmmaWarpSpecializedILi4ELi2ELi4ENS5_IJNS4_1CILi1EEESB_SB_EEEEENS5_IJNSA_ILi128EEENSA_ILi64EEESE_EEENS_6half_tENS5_IJSB_llEEESH_SI_NS4_8TiledMMAINS4_8MMA_AtomIJNS4_20SM100_MMA_F16BF16_SSISH_SH_fLi128ELi64ELNS4_4UMMA5MajorE1ELSN_1ELNSM_7ScaleInE0ELSO_0EEEEEENS4_6LayoutISC_NS5_IJNSA_ILi0EEESS_SS_EEEEENS5_IJNS4_10UnderscoreESV_SV_EEEEENS4_13SM90_TMA_LOADENS4_14ComposedLayoutINS4_7SwizzleILi3ELi4ELi3EEENS4_18smem_ptr_flag_bitsILi16EEENSR_INS5_IJSF_NSA_ILi8EEEEEENS5_IJSB_SF_EEEEEEEvNS4_8identityESY_S18_vS19_EENS_8epilogue10collective18CollectiveEpilogueINS1B_23Sm100TmaWarpSpecializedILi3ELi2ELi32ELb1ELb0EEEJSG_NS5_IJNSR_ISE_SB_EENSR_INSA_ILi32EEESB_EEEEESH_NS5_IJlSB_lEEESH_S1K_NS1B_6fusion15FusionCallbacksIS1F_NS1L_17LinearCombinationISH_fSH_fLNS_15FloatRoundStyleE2EEESG_S1J_JEEENS4_5SM1004TMEM4LOAD26SM100_TMEM_LOAD_32dp32b32xESY_NSZ_INS10_ILi2ELi4ELi3EEES13_NSR_INS5_IJS14_S1H_EEENS5_IJS1H_SB_EEEEEEENS4_39AutoVectorizingCopyWithAssumedAlignmentILi128EEENS4_14SM90_TMA_STOREES1Z_S21_S21_EEEvvEEEEvNT_6ParamsE --------------------------
	.section	.nv.constant0._ZN7cutlass13device_kernelINS_4gemm6kernel13GemmUniversalIN4cute5tupleIJiiiiEEENS1_10collective13CollectiveMmaINS1_35MainloopSm100TmaUmmaWarpSpecializedILi4ELi2ELi4ENS5_IJNS4_1CILi1EEESB_SB_EEEEENS5_IJNSA_ILi128EEENSA_ILi64EEESE_EEENS_6half_tENS5_IJSB_llEEESH_SI_NS4_8TiledMMAINS4_8MMA_AtomIJNS4_20SM100_MMA_F16BF16_SSISH_SH_fLi128ELi64ELNS4_4UMMA5MajorE1ELSN_1ELNSM_7ScaleInE0ELSO_0EEEEEENS4_6LayoutISC_NS5_IJNSA_ILi0EEESS_SS_EEEEENS5_IJNS4_10UnderscoreESV_SV_EEEEENS4_13SM90_TMA_LOADENS4_14ComposedLayoutINS4_7SwizzleILi3ELi4ELi3EEENS4_18smem_ptr_flag_bitsILi16EEENSR_INS5_IJSF_NSA_ILi8EEEEEENS5_IJSB_SF_EEEEEEEvNS4_8identityESY_S18_vS19_EENS_8epilogue10collective18CollectiveEpilogueINS1B_23Sm100TmaWarpSpecializedILi3ELi2ELi32ELb1ELb0EEEJSG_NS5_IJNSR_ISE_SB_EENSR_INSA_ILi32EEESB_EEEEESH_NS5_IJlSB_lEEESH_S1K_NS1B_6fusion15FusionCallbacksIS1F_NS1L_17LinearCombinationISH_fSH_fLNS_15FloatRoundStyleE2EEESG_S1J_JEEENS4_5SM1004TMEM4LOAD26SM100_TMEM_LOAD_32dp32b32xESY_NSZ_INS10_ILi2ELi4ELi3EEES13_NSR_INS5_IJS14_S1H_EEENS5_IJS1H_SB_EEEEEEENS4_39AutoVectorizingCopyWithAssumedAlignmentILi128EEENS4_14SM90_TMA_STOREES1Z_S21_S21_EEEvvEEEEvNT_6ParamsE,"a",@progbits
	.sectionflags	@""
	.align	4
.nv.constant0._ZN7cutlass13device_kernelINS_4gemm6kernel13GemmUniversalIN4cute5tupleIJiiiiEEENS1_10collective13CollectiveMmaINS1_35MainloopSm100TmaUmmaWarpSpecializedILi4ELi2ELi4ENS5_IJNS4_1CILi1EEESB_SB_EEEEENS5_IJNSA_ILi128EEENSA_ILi64EEESE_EEENS_6half_tENS5_IJSB_llEEESH_SI_NS4_8TiledMMAINS4_8MMA_AtomIJNS4_20SM100_MMA_F16BF16_SSISH_SH_fLi128ELi64ELNS4_4UMMA5MajorE1ELSN_1ELNSM_7ScaleInE0ELSO_0EEEEEENS4_6LayoutISC_NS5_IJNSA_ILi0EEESS_SS_EEEEENS5_IJNS4_10UnderscoreESV_SV_EEEEENS4_13SM90_TMA_LOADENS4_14ComposedLayoutINS4_7SwizzleILi3ELi4ELi3EEENS4_18smem_ptr_flag_bitsILi16EEENSR_INS5_IJSF_NSA_ILi8EEEEEENS5_IJSB_SF_EEEEEEEvNS4_8identityESY_S18_vS19_EENS_8epilogue10collective18CollectiveEpilogueINS1B_23Sm100TmaWarpSpecializedILi3ELi2ELi32ELb1ELb0EEEJSG_NS5_IJNSR_ISE_SB_EENSR_INSA_ILi32EEESB_EEEEESH_NS5_IJlSB_lEEESH_S1K_NS1B_6fusion15FusionCallbacksIS1F_NS1L_17LinearCombinationISH_fSH_fLNS_15FloatRoundStyleE2EEESG_S1J_JEEENS4_5SM1004TMEM4LOAD26SM100_TMEM_LOAD_32dp32b32xESY_NSZ_INS10_ILi2ELi4ELi3EEES13_NSR_INS5_IJS14_S1H_EEENS5_IJS1H_SB_EEEEEEENS4_39AutoVectorizingCopyWithAssumedAlignmentILi128EEENS4_14SM90_TMA_STOREES1Z_S21_S21_EEEvvEEEEvNT_6ParamsE:
	.zero		2944


//--------------------- SYMBOLS --------------------------

	.type		.nv.reservedSmem.offset0,@object
	.size		.nv.reservedSmem.offset0,0x4
	.type		.nv.reservedSmem.cap,@object
	.size		.nv.reservedSmem.cap,0x4
	.type		__assertfail,@function
